
	.version 1.4
	.target sm_11, map_f64_to_f32
	// compiled with /usr/local/cuda-5.5/open64/lib//be
	// nvopencc 4.0 built on 2011-05-12

	//-----------------------------------------------------------
	// Compiling /tmp/tmpxft_000059ba_00000000-7_triangle_count.cpp3.i (/tmp/ccBI#.qhDG7g)
	//-----------------------------------------------------------

	//-----------------------------------------------------------
	// Options:
	//-----------------------------------------------------------
	//  Target:ptx, ISA:sm_11, Endian:little, Pointer Size:64
	//  -O3	(Optimization level)
	//  -g0	(Debug level)
	//  -m2	(Report advisories)
	//-----------------------------------------------------------

	.file	1	"<command-line>"
	.file	2	"/tmp/tmpxft_000059ba_00000000-6_triangle_count.cudafe2.gpu"
	.file	3	"../../gpu_bench/cudalib/cudaGraph.h"
	.file	4	"/usr/lib/gcc/x86_64-linux-gnu/4.4.7/include/stddef.h"
	.file	5	"/usr/local/cuda/bin/../include/crt/device_runtime.h"
	.file	6	"/usr/local/cuda/bin/../include/host_defines.h"
	.file	7	"/usr/local/cuda/bin/../include/builtin_types.h"
	.file	8	"/usr/local/cuda/bin/../include/device_types.h"
	.file	9	"/usr/local/cuda/bin/../include/driver_types.h"
	.file	10	"/usr/local/cuda/bin/../include/surface_types.h"
	.file	11	"/usr/local/cuda/bin/../include/texture_types.h"
	.file	12	"/usr/local/cuda/bin/../include/vector_types.h"
	.file	13	"/usr/local/cuda/bin/../include/device_launch_parameters.h"
	.file	14	"/usr/local/cuda/bin/../include/crt/storage_class.h"
	.file	15	"/usr/include/x86_64-linux-gnu/bits/types.h"
	.file	16	"/usr/include/time.h"
	.file	17	"/usr/include/stdint.h"
	.file	18	"/usr/local/cuda/bin/../include/sm_11_atomic_functions.h"
	.file	19	"triangle_count.cu"
	.file	20	"/usr/local/cuda/bin/../include/common_functions.h"
	.file	21	"/usr/local/cuda/bin/../include/math_functions.h"
	.file	22	"/usr/local/cuda/bin/../include/math_constants.h"
	.file	23	"/usr/local/cuda/bin/../include/device_functions.h"
	.file	24	"/usr/local/cuda/bin/../include/sm_12_atomic_functions.h"
	.file	25	"/usr/local/cuda/bin/../include/sm_13_double_functions.h"
	.file	26	"/usr/local/cuda/bin/../include/sm_20_atomic_functions.h"
	.file	27	"/usr/local/cuda/bin/../include/sm_20_intrinsics.h"
	.file	28	"/usr/local/cuda/bin/../include/surface_functions.h"
	.file	29	"/usr/local/cuda/bin/../include/texture_fetch_functions.h"
	.file	30	"/usr/local/cuda/bin/../include/math_functions_dbl_ptx1.h"


	.entry _Z10initializePjm (
		.param .u64 __cudaparm__Z10initializePjm_d_graph_property,
		.param .u64 __cudaparm__Z10initializePjm_num_vertex)
	{
	.reg .u16 %rh<4>;
	.reg .u32 %r<6>;
	.reg .u64 %rd<7>;
	.reg .pred %p<3>;
	.loc	19	65	0
$LDWbegin__Z10initializePjm:
	mov.u16 	%rh1, %ctaid.x;
	mov.u16 	%rh2, %ntid.x;
	mul.wide.u16 	%r1, %rh1, %rh2;
	cvt.u32.u16 	%r2, %tid.x;
	add.u32 	%r3, %r2, %r1;
	cvt.u64.u32 	%rd1, %r3;
	ld.param.u64 	%rd2, [__cudaparm__Z10initializePjm_num_vertex];
	setp.le.u64 	%p1, %rd2, %rd1;
	@%p1 bra 	$Lt_0_1026;
	.loc	19	70	0
	mov.u32 	%r4, 0;
	ld.param.u64 	%rd3, [__cudaparm__Z10initializePjm_d_graph_property];
	mul.lo.u64 	%rd4, %rd1, 4;
	add.u64 	%rd5, %rd3, %rd4;
	st.global.u32 	[%rd5+0], %r4;
$Lt_0_1026:
	.loc	19	72	0
	exit;
$LDWend__Z10initializePjm:
	} // _Z10initializePjm

	.entry _Z12kernel_step1Pj9cudaGraph (
		.param .u64 __cudaparm__Z12kernel_step1Pj9cudaGraph_vplist,
		.param .align 8 .b8 __cudaparm__Z12kernel_step1Pj9cudaGraph_graph[32])
	{
	.reg .u16 %rh<4>;
	.reg .u32 %r<12>;
	.reg .u64 %rd<44>;
	.reg .pred %p<12>;
	.local .align 8 .b8 __cuda___cuda_local_var_38154_24_non_const_stack_056[16384];
	.loc	19	76	0
$LDWbegin__Z12kernel_step1Pj9cudaGraph:
	mov.u16 	%rh1, %ctaid.x;
	mov.u16 	%rh2, %ntid.x;
	mul.wide.u16 	%r1, %rh1, %rh2;
	cvt.u32.u16 	%r2, %tid.x;
	add.u32 	%r3, %r2, %r1;
	cvt.u64.u32 	%rd1, %r3;
	ld.param.u64 	%rd2, [__cudaparm__Z12kernel_step1Pj9cudaGraph_graph+16];
	setp.gt.u64 	%p1, %rd2, %rd1;
	@%p1 bra 	$Lt_1_7426;
	bra.uni 	$LBB21__Z12kernel_step1Pj9cudaGraph;
$Lt_1_7426:
	.loc	19	83	0
	ld.param.u64 	%rd3, [__cudaparm__Z12kernel_step1Pj9cudaGraph_graph+0];
	mul.lo.u64 	%rd4, %rd1, 8;
	add.u64 	%rd5, %rd3, %rd4;
	ld.global.u64 	%rd6, [%rd5+0];
	.loc	19	84	0
	ld.global.u32 	%r4, [%rd5+8];
	ld.global.u32 	%r5, [%rd5+0];
	sub.u32 	%r6, %r4, %r5;
	.loc	19	20	0
	mov.u64 	%rd7, 123;
	mov.u64 	%rd8, 0;
	mov.u64 	%rd9, 0;
	mov.u64 	%rd10, __cuda___cuda_local_var_38154_24_non_const_stack_056;
$Lt_1_5122:
	.loc	19	21	0
	cvt.u64.u32 	%rd11, %r6;
	add.u64 	%rd12, %rd9, 1;
	setp.le.u64 	%p2, %rd11, %rd12;
	@%p2 bra 	$Lt_1_7938;
	mov.s64 	%rd13, %rd9;
	ld.param.u64 	%rd14, [__cudaparm__Z12kernel_step1Pj9cudaGraph_graph+8];
	mul.lo.u64 	%rd15, %rd6, 8;
	add.u64 	%rd16, %rd14, %rd15;
	cvt.u32.u64 	%r7, %rd13;
	sub.u32 	%r8, %r7, 1;
$Lt_1_8450:
	mov.u64 	%rd17, 2048;
	setp.ne.u64 	%p3, %rd8, %rd17;
	@%p3 bra 	$Lt_1_8706;
	.loc	19	25	0
	ld.local.u32 	%r9, [__cuda___cuda_local_var_38154_24_non_const_stack_056+0];
	mov.s32 	%r6, %r9;
	cvt.u64.u32 	%rd11, %r9;
	mov.u64 	%rd8, 0;
$Lt_1_8706:
	.loc	19	26	0
	sub.u64 	%rd18, %rd11, %rd9;
	rem.u64 	%rd19, %rd7, %rd18;
	add.u64 	%rd20, %rd9, %rd19;
	mul.lo.u64 	%rd21, %rd20, 8;
	add.u64 	%rd22, %rd16, %rd21;
	ld.global.u64 	%rd23, [%rd22+0];
	.loc	19	27	0
	mul.lo.u64 	%rd24, %rd7, 69069;
	add.u64 	%rd7, %rd24, 1;
	.loc	19	28	0
	add.u64 	%rd8, %rd8, 1;
	mul.lo.u64 	%rd25, %rd8, 8;
	add.u64 	%rd26, %rd10, %rd25;
	st.local.u64 	[%rd26+-8], %rd11;
	.loc	19	29	0
	mov.s32 	%r10, %r8;
	mul.lo.u64 	%rd27, %rd11, 8;
	cvt.u64.u32 	%rd28, %r8;
	mul.wide.u32 	%rd29, %r8, 8;
	add.u64 	%rd30, %rd27, %rd16;
	add.u64 	%rd31, %rd29, %rd16;
$Lt_1_6146:
	.loc	19	31	0
	add.u32 	%r10, %r10, 1;
	add.u64 	%rd29, %rd29, 8;
	add.u64 	%rd31, %rd31, 8;
	ld.global.u64 	%rd32, [%rd31+0];
	setp.ge.u64 	%p4, %rd32, %rd23;
	@%p4 bra 	$Lt_1_9218;
	add.s64 	%rd33, %rd29, %rd16;
$Lt_1_9730:
	add.u32 	%r10, %r10, 1;
	add.u64 	%rd29, %rd29, 8;
	add.s64 	%rd33, %rd33, 8;
	ld.global.u64 	%rd34, [%rd33+0];
	setp.lt.u64 	%p5, %rd34, %rd23;
	@%p5 bra 	$Lt_1_9730;
$Lt_1_9218:
	.loc	19	32	0
	sub.u32 	%r6, %r6, 1;
	sub.u64 	%rd11, %rd11, 1;
	sub.u64 	%rd27, %rd27, 8;
	sub.u64 	%rd30, %rd30, 8;
	ld.global.u64 	%rd35, [%rd30+0];
	setp.le.u64 	%p6, %rd35, %rd23;
	@%p6 bra 	$Lt_1_10242;
	add.s64 	%rd36, %rd27, %rd16;
$Lt_1_10754:
	sub.u32 	%r6, %r6, 1;
	sub.u64 	%rd11, %rd11, 1;
	sub.u64 	%rd27, %rd27, 8;
	sub.s64 	%rd36, %rd36, 8;
	ld.global.u64 	%rd37, [%rd36+0];
	setp.gt.u64 	%p7, %rd37, %rd23;
	@%p7 bra 	$Lt_1_10754;
$Lt_1_10242:
	.loc	19	33	0
	setp.le.u32 	%p8, %r6, %r10;
	@%p8 bra 	$Lt_1_258;
	.loc	19	34	0
	add.u64 	%rd31, %rd29, %rd16;
	ld.global.u64 	%rd38, [%rd31+0];
	.loc	19	35	0
	add.u64 	%rd30, %rd27, %rd16;
	ld.global.u64 	%rd39, [%rd30+0];
	st.global.u64 	[%rd31+0], %rd39;
	.loc	19	36	0
	st.global.u64 	[%rd30+0], %rd38;
	.loc	19	34	0
	bra.uni 	$Lt_1_6146;
$Lt_1_258:
	.loc	19	23	0
	add.u32 	%r6, %r6, 1;
	add.u64 	%rd11, %rd11, 1;
	setp.gt.u64 	%p9, %rd11, %rd12;
	@%p9 bra 	$Lt_1_8450;
$Lt_1_7938:
	.loc	19	39	0
	mov.u64 	%rd40, 0;
	setp.eq.u64 	%p10, %rd8, %rd40;
	@%p10 bra 	$LBB21__Z12kernel_step1Pj9cudaGraph;
	.loc	19	40	0
	mov.s64 	%rd9, %rd11;
	.loc	19	41	0
	sub.u64 	%rd8, %rd8, 1;
	mul.lo.u64 	%rd41, %rd8, 8;
	add.u64 	%rd42, %rd10, %rd41;
	ld.local.u32 	%r6, [%rd42+0];
	.loc	19	40	0
	bra.uni 	$Lt_1_5122;
$LBB21__Z12kernel_step1Pj9cudaGraph:
	.loc	19	85	0
	exit;
$LDWend__Z12kernel_step1Pj9cudaGraph:
	} // _Z12kernel_step1Pj9cudaGraph

	.entry _Z12kernel_step2Pj9cudaGraph (
		.param .u64 __cudaparm__Z12kernel_step2Pj9cudaGraph_vplist,
		.param .align 8 .b8 __cudaparm__Z12kernel_step2Pj9cudaGraph_graph[32])
	{
	.reg .u16 %rh<4>;
	.reg .u32 %r<18>;
	.reg .u64 %rd<37>;
	.reg .pred %p<12>;
	.loc	19	89	0
$LDWbegin__Z12kernel_step2Pj9cudaGraph:
	mov.u16 	%rh1, %ctaid.x;
	mov.u16 	%rh2, %ntid.x;
	mul.wide.u16 	%r1, %rh1, %rh2;
	cvt.u32.u16 	%r2, %tid.x;
	add.u32 	%r3, %r2, %r1;
	cvt.u64.u32 	%rd1, %r3;
	ld.param.u64 	%rd2, [__cudaparm__Z12kernel_step2Pj9cudaGraph_graph+16];
	setp.gt.u64 	%p1, %rd2, %rd1;
	@%p1 bra 	$Lt_2_6402;
	bra.uni 	$LBB23__Z12kernel_step2Pj9cudaGraph;
$Lt_2_6402:
	.loc	19	96	0
	ld.param.u64 	%rd3, [__cudaparm__Z12kernel_step2Pj9cudaGraph_graph+0];
	mul.lo.u64 	%rd4, %rd1, 8;
	add.u64 	%rd5, %rd3, %rd4;
	ld.global.u64 	%rd6, [%rd5+0];
	.loc	19	97	0
	ld.global.u64 	%rd7, [%rd5+8];
	sub.u64 	%rd8, %rd7, %rd6;
	setp.le.u64 	%p2, %rd7, %rd6;
	@%p2 bra 	$LBB23__Z12kernel_step2Pj9cudaGraph;
	mov.s64 	%rd9, %rd8;
	mul.lo.u64 	%rd10, %rd6, 8;
	ld.param.u64 	%rd11, [__cudaparm__Z12kernel_step2Pj9cudaGraph_graph+8];
	add.u64 	%rd12, %rd10, %rd11;
	mov.s64 	%rd13, %rd12;
	mul.lo.u64 	%rd14, %rd7, 8;
	add.u64 	%rd15, %rd11, %rd14;
	mov.s64 	%rd16, %rd9;
$Lt_2_7426:
 //<loop> Loop body line 97, nesting depth: 1, estimated iterations: unknown
	.loc	19	100	0
	ld.global.u64 	%rd17, [%rd13+0];
	.loc	19	101	0
	setp.gt.u64 	%p3, %rd1, %rd17;
	@%p3 bra 	$Lt_2_258;
	.loc	19	102	0
	mul.lo.u64 	%rd18, %rd17, 8;
	.loc	19	96	0
	ld.param.u64 	%rd3, [__cudaparm__Z12kernel_step2Pj9cudaGraph_graph+0];
	.loc	19	102	0
	add.u64 	%rd19, %rd3, %rd18;
	ld.global.u64 	%rd20, [%rd19+0];
	.loc	19	103	0
	ld.global.u32 	%r4, [%rd5+8];
	ld.global.u32 	%r5, [%rd5+0];
	sub.u32 	%r6, %r4, %r5;
	ld.global.u32 	%r7, [%rd19+8];
	ld.global.u32 	%r8, [%rd19+0];
	sub.u32 	%r9, %r7, %r8;
	.loc	19	48	0
	mov.u32 	%r10, 0;
	setp.eq.u32 	%p4, %r6, %r10;
	@%p4 bra 	$Lt_2_9474;
	mov.u32 	%r11, 0;
	setp.eq.u32 	%p5, %r9, %r11;
	@%p5 bra 	$Lt_2_9730;
	mul.lo.u64 	%rd21, %rd20, 8;
	.loc	19	97	0
	ld.param.u64 	%rd11, [__cudaparm__Z12kernel_step2Pj9cudaGraph_graph+8];
	.loc	19	48	0
	add.u64 	%rd22, %rd11, %rd21;
	mov.u32 	%r12, 0;
	mov.u32 	%r13, 0;
	mov.u32 	%r14, 0;
$L_2_5378:
	cvt.u64.u32 	%rd23, %r13;
	mul.wide.u32 	%rd24, %r13, 8;
	add.u64 	%rd25, %rd12, %rd24;
	ld.global.u64 	%rd26, [%rd25+0];
	cvt.u64.u32 	%rd27, %r12;
	mul.wide.u32 	%rd28, %r12, 8;
	add.u64 	%rd29, %rd22, %rd28;
	ld.global.u64 	%rd30, [%rd29+0];
	setp.ge.u64 	%p6, %rd26, %rd30;
	@%p6 bra 	$Lt_2_7938;
	.loc	19	51	0
	add.u32 	%r13, %r13, 1;
	bra.uni 	$Lt_2_8194;
$Lt_2_7938:
	setp.le.u64 	%p7, %rd26, %rd30;
	@%p7 bra 	$Lt_2_8450;
	.loc	19	53	0
	add.u32 	%r12, %r12, 1;
	bra.uni 	$Lt_2_8194;
$Lt_2_8450:
	.loc	19	56	0
	add.u32 	%r14, %r14, 1;
	.loc	19	57	0
	add.u32 	%r13, %r13, 1;
	.loc	19	58	0
	add.u32 	%r12, %r12, 1;
$Lt_2_8194:
$Lt_2_7682:
	.loc	19	48	0
	setp.le.u32 	%p8, %r6, %r13;
	@%p8 bra 	$L_2_5634;
	setp.gt.u32 	%p9, %r9, %r12;
	@%p9 bra 	$L_2_5378;
	bra.uni 	$L_2_5634;
$Lt_2_9474:
	mov.u32 	%r14, 0;
	bra.uni 	$L_2_5634;
$Lt_2_9730:
	mov.u32 	%r14, 0;
$L_2_5634:
	.loc	18	123	0
	ld.param.u64 	%rd31, [__cudaparm__Z12kernel_step2Pj9cudaGraph_vplist];
	mul.lo.u64 	%rd32, %rd1, 4;
	add.u64 	%rd33, %rd31, %rd32;
	atom.global.add.u32 	%r15, [%rd33], %r14;
	mul.lo.u64 	%rd34, %rd17, 4;
	add.u64 	%rd35, %rd31, %rd34;
	atom.global.add.u32 	%r16, [%rd35], %r14;
$Lt_2_258:
	.loc	19	109	0
	add.u64 	%rd13, %rd13, 8;
	setp.ne.u64 	%p10, %rd13, %rd15;
	@%p10 bra 	$Lt_2_7426;
$LBB23__Z12kernel_step2Pj9cudaGraph:
	.loc	19	111	0
	exit;
$LDWend__Z12kernel_step2Pj9cudaGraph:
	} // _Z12kernel_step2Pj9cudaGraph

	.entry _Z12kernel_step3Pj9cudaGraphS_ (
		.param .u64 __cudaparm__Z12kernel_step3Pj9cudaGraphS__vplist,
		.param .align 8 .b8 __cudaparm__Z12kernel_step3Pj9cudaGraphS__graph[32],
		.param .u64 __cudaparm__Z12kernel_step3Pj9cudaGraphS__d_tcount)
	{
	.reg .u16 %rh<4>;
	.reg .u32 %r<8>;
	.reg .u64 %rd<8>;
	.reg .pred %p<3>;
	.loc	19	115	0
$LDWbegin__Z12kernel_step3Pj9cudaGraphS_:
	mov.u16 	%rh1, %ctaid.x;
	mov.u16 	%rh2, %ntid.x;
	mul.wide.u16 	%r1, %rh1, %rh2;
	cvt.u32.u16 	%r2, %tid.x;
	add.u32 	%r3, %r2, %r1;
	cvt.u64.u32 	%rd1, %r3;
	ld.param.u64 	%rd2, [__cudaparm__Z12kernel_step3Pj9cudaGraphS__graph+16];
	setp.gt.u64 	%p1, %rd2, %rd1;
	@%p1 bra 	$Lt_3_1026;
	bra.uni 	$LBB4__Z12kernel_step3Pj9cudaGraphS_;
$Lt_3_1026:
	.loc	19	121	0
	ld.param.u64 	%rd3, [__cudaparm__Z12kernel_step3Pj9cudaGraphS__vplist];
	mul.lo.u64 	%rd4, %rd1, 4;
	add.u64 	%rd5, %rd3, %rd4;
	ld.global.u32 	%r4, [%rd5+0];
	shr.u32 	%r5, %r4, 1;
	st.global.u32 	[%rd5+0], %r5;
	.loc	18	123	0
	ld.param.u64 	%rd6, [__cudaparm__Z12kernel_step3Pj9cudaGraphS__d_tcount];
	atom.global.add.u32 	%r6, [%rd6], %r5;
$LBB4__Z12kernel_step3Pj9cudaGraphS_:
	.loc	19	124	0
	exit;
$LDWend__Z12kernel_step3Pj9cudaGraphS_:
	} // _Z12kernel_step3Pj9cudaGraphS_



// ===== COMPILED SASS (sm_100) =====

	.target	sm_100

	.elftype	@"ET_EXEC"


//--------------------- .note.nv.tkinfo           --------------------------
	.section	.note.nv.tkinfo,"",@"SHT_NOTE"
	.sectionflags	@"SHF_NOTE_NV_TKINFO"
	.tkinfo
        /*0018*/ 	.word	0x00000002
        /*0030*/ 	.string	""
        /*0030*/ 	.string	"ptxas"
        /*0030*/ 	.string	"Cuda compilation tools, release 13.0, V13.0.88"
        /*0030*/ 	.string	"Build cuda_13.0.r13.0/compiler.36424714_0"
        /*0030*/ 	.string	"-arch sm_100 "



//--------------------- .note.nv.cuinfo           --------------------------
	.section	.note.nv.cuinfo,"",@"SHT_NOTE"
	.sectionflags	@"SHF_NOTE_NV_CUINFO"
        /*0018*/ 	.short	0x0002
        /*001a*/ 	.short	0x000b
        /*001c*/ 	.short	0x0082
	.zero		2


//--------------------- .nv.info                  --------------------------
	.section	.nv.info,"",@"SHT_CUDA_INFO"
	.align	4


	//----- nvinfo : EIATTR_REGCOUNT
	.align		4
        /*0000*/ 	.byte	0x04, 0x2f
        /*0002*/ 	.short	(.L_1 - .L_0)
	.align		4
.L_0:
        /*0004*/ 	.word	index@(_Z10initializePjm)
        /*0008*/ 	.word	0x00000008


	//----- nvinfo : EIATTR_FRAME_SIZE
	.align		4
.L_1:
        /*000c*/ 	.byte	0x04, 0x11
        /*000e*/ 	.short	(.L_3 - .L_2)
	.align		4
.L_2:
        /*0010*/ 	.word	index@(_Z10initializePjm)
        /*0014*/ 	.word	0x00000000


	//----- nvinfo : EIATTR_REGCOUNT
	.align		4
.L_3:
        /*0018*/ 	.byte	0x04, 0x2f
        /*001a*/ 	.short	(.L_5 - .L_4)
	.align		4
.L_4:
        /*001c*/ 	.word	index@(_Z12kernel_step1Pj9cudaGraph)
        /*0020*/ 	.word	0x00000024


	//----- nvinfo : EIATTR_FRAME_SIZE
	.align		4
.L_5:
        /*0024*/ 	.byte	0x04, 0x11
        /*0026*/ 	.short	(.L_7 - .L_6)
	.align		4
.L_6:
        /*0028*/ 	.word	index@($__internal_0_$__cuda_sm20_rem_u64)
        /*002c*/ 	.word	0x00004000


	//----- nvinfo : EIATTR_FRAME_SIZE
	.align		4
.L_7:
        /*0030*/ 	.byte	0x04, 0x11
        /*0032*/ 	.short	(.L_9 - .L_8)
	.align		4
.L_8:
        /*0034*/ 	.word	index@(_Z12kernel_step1Pj9cudaGraph)
        /*0038*/ 	.word	0x00004000


	//----- nvinfo : EIATTR_REGCOUNT
	.align		4
.L_9:
        /*003c*/ 	.byte	0x04, 0x2f
        /*003e*/ 	.short	(.L_11 - .L_10)
	.align		4
.L_10:
        /*0040*/ 	.word	index@(_Z12kernel_step2Pj9cudaGraph)
        /*0044*/ 	.word	0x0000001c


	//----- nvinfo : EIATTR_FRAME_SIZE
	.align		4
.L_11:
        /*0048*/ 	.byte	0x04, 0x11
        /*004a*/ 	.short	(.L_13 - .L_12)
	.align		4
.L_12:
        /*004c*/ 	.word	index@(_Z12kernel_step2Pj9cudaGraph)
        /*0050*/ 	.word	0x00000000


	//----- nvinfo : EIATTR_REGCOUNT
	.align		4
.L_13:
        /*0054*/ 	.byte	0x04, 0x2f
        /*0056*/ 	.short	(.L_15 - .L_14)
	.align		4
.L_14:
        /*0058*/ 	.word	index@(_Z12kernel_step3Pj9cudaGraphS_)
        /*005c*/ 	.word	0x0000000c


	//----- nvinfo : EIATTR_FRAME_SIZE
	.align		4
.L_15:
        /*0060*/ 	.byte	0x04, 0x11
        /*0062*/ 	.short	(.L_17 - .L_16)
	.align		4
.L_16:
        /*0064*/ 	.word	index@(_Z12kernel_step3Pj9cudaGraphS_)
        /*0068*/ 	.word	0x00000000


	//----- nvinfo : EIATTR_MIN_STACK_SIZE
	.align		4
.L_17:
        /*006c*/ 	.byte	0x04, 0x12
        /*006e*/ 	.short	(.L_19 - .L_18)
	.align		4
.L_18:
        /*0070*/ 	.word	index@(_Z12kernel_step3Pj9cudaGraphS_)
        /*0074*/ 	.word	0x00000000


	//----- nvinfo : EIATTR_MIN_STACK_SIZE
	.align		4
.L_19:
        /*0078*/ 	.byte	0x04, 0x12
        /*007a*/ 	.short	(.L_21 - .L_20)
	.align		4
.L_20:
        /*007c*/ 	.word	index@(_Z12kernel_step2Pj9cudaGraph)
        /*0080*/ 	.word	0x00000000


	//----- nvinfo : EIATTR_MIN_STACK_SIZE
	.align		4
.L_21:
        /*0084*/ 	.byte	0x04, 0x12
        /*0086*/ 	.short	(.L_23 - .L_22)
	.align		4
.L_22:
        /*0088*/ 	.word	index@(_Z12kernel_step1Pj9cudaGraph)
        /*008c*/ 	.word	0x00004000


	//----- nvinfo : EIATTR_MIN_STACK_SIZE
	.align		4
.L_23:
        /*0090*/ 	.byte	0x04, 0x12
        /*0092*/ 	.short	(.L_25 - .L_24)
	.align		4
.L_24:
        /*0094*/ 	.word	index@(_Z10initializePjm)
        /*0098*/ 	.word	0x00000000
.L_25:


//--------------------- .nv.compat                --------------------------
	.section	.nv.compat,"",@"SHT_CUDA_COMPAT_INFO"
	.align	4
        /*0000*/ 	.byte	0x02, 0x09, 0x00, 0x00, 0x02, 0x02, 0x01, 0x00, 0x02, 0x05, 0x05, 0x00, 0x03, 0x07, 0x01, 0x01
        /*0010*/ 	.byte	0x02, 0x03, 0x00, 0x00, 0x02, 0x06, 0x01, 0x00, 0x04, 0x0b, 0x08, 0x00, 0x09, 0x00, 0x00, 0x00
        /*0020*/ 	.byte	0x00, 0x00, 0x00, 0x00


//--------------------- .nv.info._Z12kernel_step3Pj9cudaGraphS_ --------------------------
	.section	.nv.info._Z12kernel_step3Pj9cudaGraphS_,"",@"SHT_CUDA_INFO"
	.sectionflags	@""
	.align	4


	//----- nvinfo : EIATTR_CUDA_API_VERSION
	.align		4
        /*0000*/ 	.byte	0x04, 0x37
        /*0002*/ 	.short	(.L_27 - .L_26)
.L_26:
        /*0004*/ 	.word	0x00000082


	//----- nvinfo : EIATTR_KPARAM_INFO
	.align		4
.L_27:
        /*0008*/ 	.byte	0x04, 0x17
        /*000a*/ 	.short	(.L_29 - .L_28)
.L_28:
        /*000c*/ 	.word	0x00000000
        /*0010*/ 	.short	0x0002
        /*0012*/ 	.short	0x0028
        /*0014*/ 	.byte	0x00, 0xf0, 0x21, 0x00


	//----- nvinfo : EIATTR_KPARAM_INFO
	.align		4
.L_29:
        /*0018*/ 	.byte	0x04, 0x17
        /*001a*/ 	.short	(.L_31 - .L_30)
.L_30:
        /*001c*/ 	.word	0x00000000
        /*0020*/ 	.short	0x0001
        /*0022*/ 	.short	0x0008
        /*0024*/ 	.byte	0x00, 0xf0, 0x81, 0x00


	//----- nvinfo : EIATTR_KPARAM_INFO
	.align		4
.L_31:
        /*0028*/ 	.byte	0x04, 0x17
        /*002a*/ 	.short	(.L_33 - .L_32)
.L_32:
        /*002c*/ 	.word	0x00000000
        /*0030*/ 	.short	0x0000
        /*0032*/ 	.short	0x0000
        /*0034*/ 	.byte	0x00, 0xf0, 0x21, 0x00


	//----- nvinfo : EIATTR_SPARSE_MMA_MASK
	.align		4
.L_33:
        /*0038*/ 	.byte	0x03, 0x50
        /*003a*/ 	.short	0x0000


	//----- nvinfo : EIATTR_MAXREG_COUNT
	.align		4
        /*003c*/ 	.byte	0x03, 0x1b
        /*003e*/ 	.short	0x00ff


	//----- nvinfo : EIATTR_MERCURY_ISA_VERSION
	.align		4
        /*0040*/ 	.byte	0x03, 0x5f
        /*0042*/ 	.short	0x0101


	//----- nvinfo : EIATTR_INT_WARP_WIDE_INSTR_OFFSETS
	.align		4
        /*0044*/ 	.byte	0x04, 0x31
        /*0046*/ 	.short	(.L_35 - .L_34)


	//   ....[0]....
.L_34:
        /*0048*/ 	.word	0x00000130


	//   ....[1]....
        /*004c*/ 	.word	0x00000180


	//----- nvinfo : EIATTR_VRC_CTA_INIT_COUNT
	.align		4
.L_35:
        /*0050*/ 	.byte	0x02, 0x4a
	.zero		1
	.zero		1


	//----- nvinfo : EIATTR_EXIT_INSTR_OFFSETS
	.align		4
        /*0054*/ 	.byte	0x04, 0x1c
        /*0056*/ 	.short	(.L_37 - .L_36)


	//   ....[0]....
.L_36:
        /*0058*/ 	.word	0x000000b0


	//   ....[1]....
        /*005c*/ 	.word	0x000001c0


	//----- nvinfo : EIATTR_CBANK_PARAM_SIZE
	.align		4
.L_37:
        /*0060*/ 	.byte	0x03, 0x19
        /*0062*/ 	.short	0x0030


	//----- nvinfo : EIATTR_PARAM_CBANK
	.align		4
        /*0064*/ 	.byte	0x04, 0x0a
        /*0066*/ 	.short	(.L_39 - .L_38)
	.align		4
.L_38:
        /*0068*/ 	.word	index@(.nv.constant0._Z12kernel_step3Pj9cudaGraphS_)
        /*006c*/ 	.short	0x0380
        /*006e*/ 	.short	0x0030


	//----- nvinfo : EIATTR_SW_WAR
	.align		4
.L_39:
        /*0070*/ 	.byte	0x04, 0x36
        /*0072*/ 	.short	(.L_41 - .L_40)
.L_40:
        /*0074*/ 	.word	0x00000008
.L_41:


//--------------------- .nv.info._Z12kernel_step2Pj9cudaGraph --------------------------
	.section	.nv.info._Z12kernel_step2Pj9cudaGraph,"",@"SHT_CUDA_INFO"
	.sectionflags	@""
	.align	4


	//----- nvinfo : EIATTR_CUDA_API_VERSION
	.align		4
        /*0000*/ 	.byte	0x04, 0x37
        /*0002*/ 	.short	(.L_43 - .L_42)
.L_42:
        /*0004*/ 	.word	0x00000082


	//----- nvinfo : EIATTR_KPARAM_INFO
	.align		4
.L_43:
        /*0008*/ 	.byte	0x04, 0x17
        /*000a*/ 	.short	(.L_45 - .L_44)
.L_44:
        /*000c*/ 	.word	0x00000000
        /*0010*/ 	.short	0x0001
        /*0012*/ 	.short	0x0008
        /*0014*/ 	.byte	0x00, 0xf0, 0x81, 0x00


	//----- nvinfo : EIATTR_KPARAM_INFO
	.align		4
.L_45:
        /*0018*/ 	.byte	0x04, 0x17
        /*001a*/ 	.short	(.L_47 - .L_46)
.L_46:
        /*001c*/ 	.word	0x00000000
        /*0020*/ 	.short	0x0000
        /*0022*/ 	.short	0x0000
        /*0024*/ 	.byte	0x00, 0xf0, 0x21, 0x00


	//----- nvinfo : EIATTR_SPARSE_MMA_MASK
	.align		4
.L_47:
        /*0028*/ 	.byte	0x03, 0x50
        /*002a*/ 	.short	0x0000


	//----- nvinfo : EIATTR_MAXREG_COUNT
	.align		4
        /*002c*/ 	.byte	0x03, 0x1b
        /*002e*/ 	.short	0x00ff


	//----- nvinfo : EIATTR_MERCURY_ISA_VERSION
	.align		4
        /*0030*/ 	.byte	0x03, 0x5f
        /*0032*/ 	.short	0x0101


	//----- nvinfo : EIATTR_VRC_CTA_INIT_COUNT
	.align		4
        /*0034*/ 	.byte	0x02, 0x4a
	.zero		1
	.zero		1


	//----- nvinfo : EIATTR_EXIT_INSTR_OFFSETS
	.align		4
        /*0038*/ 	.byte	0x04, 0x1c
        /*003a*/ 	.short	(.L_49 - .L_48)


	//   ....[0]....
.L_48:
        /*003c*/ 	.word	0x000000b0


	//   ....[1]....
        /*0040*/ 	.word	0x00000150


	//   ....[2]....
        /*0044*/ 	.word	0x00000680


	//----- nvinfo : EIATTR_CRS_STACK_SIZE
	.align		4
.L_49:
        /*0048*/ 	.byte	0x04, 0x1e
        /*004a*/ 	.short	(.L_51 - .L_50)
.L_50:
        /*004c*/ 	.word	0x00000000


	//----- nvinfo : EIATTR_CBANK_PARAM_SIZE
	.align		4
.L_51:
        /*0050*/ 	.byte	0x03, 0x19
        /*0052*/ 	.short	0x0028


	//----- nvinfo : EIATTR_PARAM_CBANK
	.align		4
        /*0054*/ 	.byte	0x04, 0x0a
        /*0056*/ 	.short	(.L_53 - .L_52)
	.align		4
.L_52:
        /*0058*/ 	.word	index@(.nv.constant0._Z12kernel_step2Pj9cudaGraph)
        /*005c*/ 	.short	0x0380
        /*005e*/ 	.short	0x0028


	//----- nvinfo : EIATTR_SW_WAR
	.align		4
.L_53:
        /*0060*/ 	.byte	0x04, 0x36
        /*0062*/ 	.short	(.L_55 - .L_54)
.L_54:
        /*0064*/ 	.word	0x00000008
.L_55:


//--------------------- .nv.info._Z12kernel_step1Pj9cudaGraph --------------------------
	.section	.nv.info._Z12kernel_step1Pj9cudaGraph,"",@"SHT_CUDA_INFO"
	.sectionflags	@""
	.align	4


	//----- nvinfo : EIATTR_CUDA_API_VERSION
	.align		4
        /*0000*/ 	.byte	0x04, 0x37
        /*0002*/ 	.short	(.L_57 - .L_56)
.L_56:
        /*0004*/ 	.word	0x00000082


	//----- nvinfo : EIATTR_KPARAM_INFO
	.align		4
.L_57:
        /*0008*/ 	.byte	0x04, 0x17
        /*000a*/ 	.short	(.L_59 - .L_58)
.L_58:
        /*000c*/ 	.word	0x00000000
        /*0010*/ 	.short	0x0001
        /*0012*/ 	.short	0x0008
        /*0014*/ 	.byte	0x00, 0xf0, 0x81, 0x00


	//----- nvinfo : EIATTR_KPARAM_INFO
	.align		4
.L_59:
        /*0018*/ 	.byte	0x04, 0x17
        /*001a*/ 	.short	(.L_61 - .L_60)
.L_60:
        /*001c*/ 	.word	0x00000000
        /*0020*/ 	.short	0x0000
        /*0022*/ 	.short	0x0000
        /*0024*/ 	.byte	0x00, 0xf0, 0x21, 0x00


	//----- nvinfo : EIATTR_SPARSE_MMA_MASK
	.align		4
.L_61:
        /*0028*/ 	.byte	0x03, 0x50
        /*002a*/ 	.short	0x0000


	//----- nvinfo : EIATTR_MAXREG_COUNT
	.align		4
        /*002c*/ 	.byte	0x03, 0x1b
        /*002e*/ 	.short	0x00ff


	//----- nvinfo : EIATTR_MERCURY_ISA_VERSION
	.align		4
        /*0030*/ 	.byte	0x03, 0x5f
        /*0032*/ 	.short	0x0101


	//----- nvinfo : EIATTR_VRC_CTA_INIT_COUNT
	.align		4
        /*0034*/ 	.byte	0x02, 0x4a
	.zero		1
	.zero		1


	//----- nvinfo : EIATTR_EXIT_INSTR_OFFSETS
	.align		4
        /*0038*/ 	.byte	0x04, 0x1c
        /*003a*/ 	.short	(.L_63 - .L_62)


	//   ....[0]....
.L_62:
        /*003c*/ 	.word	0x000000c0


	//   ....[1]....
        /*0040*/ 	.word	0x000009e0


	//----- nvinfo : EIATTR_CRS_STACK_SIZE
	.align		4
.L_63:
        /*0044*/ 	.byte	0x04, 0x1e
        /*0046*/ 	.short	(.L_65 - .L_64)
.L_64:
        /*0048*/ 	.word	0x00000000


	//----- nvinfo : EIATTR_CBANK_PARAM_SIZE
	.align		4
.L_65:
        /*004c*/ 	.byte	0x03, 0x19
        /*004e*/ 	.short	0x0028


	//----- nvinfo : EIATTR_PARAM_CBANK
	.align		4
        /*0050*/ 	.byte	0x04, 0x0a
        /*0052*/ 	.short	(.L_67 - .L_66)
	.align		4
.L_66:
        /*0054*/ 	.word	index@(.nv.constant0._Z12kernel_step1Pj9cudaGraph)
        /*0058*/ 	.short	0x0380
        /*005a*/ 	.short	0x0028


	//----- nvinfo : EIATTR_SW_WAR
	.align		4
.L_67:
        /*005c*/ 	.byte	0x04, 0x36
        /*005e*/ 	.short	(.L_69 - .L_68)
.L_68:
        /*0060*/ 	.word	0x00000008
.L_69:


//--------------------- .nv.info._Z10initializePjm --------------------------
	.section	.nv.info._Z10initializePjm,"",@"SHT_CUDA_INFO"
	.sectionflags	@""
	.align	4


	//----- nvinfo : EIATTR_CUDA_API_VERSION
	.align		4
        /*0000*/ 	.byte	0x04, 0x37
        /*0002*/ 	.short	(.L_71 - .L_70)
.L_70:
        /*0004*/ 	.word	0x00000082


	//----- nvinfo : EIATTR_KPARAM_INFO
	.align		4
.L_71:
        /*0008*/ 	.byte	0x04, 0x17
        /*000a*/ 	.short	(.L_73 - .L_72)
.L_72:
        /*000c*/ 	.word	0x00000000
        /*0010*/ 	.short	0x0001
        /*0012*/ 	.short	0x0008
        /*0014*/ 	.byte	0x00, 0xf0, 0x21, 0x00


	//----- nvinfo : EIATTR_KPARAM_INFO
	.align		4
.L_73:
        /*0018*/ 	.byte	0x04, 0x17
        /*001a*/ 	.short	(.L_75 - .L_74)
.L_74:
        /*001c*/ 	.word	0x00000000
        /*0020*/ 	.short	0x0000
        /*0022*/ 	.short	0x0000
        /*0024*/ 	.byte	0x00, 0xf0, 0x21, 0x00


	//----- nvinfo : EIATTR_SPARSE_MMA_MASK
	.align		4
.L_75:
        /*0028*/ 	.byte	0x03, 0x50
        /*002a*/ 	.short	0x0000


	//----- nvinfo : EIATTR_MAXREG_COUNT
	.align		4
        /*002c*/ 	.byte	0x03, 0x1b
        /*002e*/ 	.short	0x00ff


	//----- nvinfo : EIATTR_MERCURY_ISA_VERSION
	.align		4
        /*0030*/ 	.byte	0x03, 0x5f
        /*0032*/ 	.short	0x0101


	//----- nvinfo : EIATTR_VRC_CTA_INIT_COUNT
	.align		4
        /*0034*/ 	.byte	0x02, 0x4a
	.zero		1
	.zero		1


	//----- nvinfo : EIATTR_EXIT_INSTR_OFFSETS
	.align		4
        /*0038*/ 	.byte	0x04, 0x1c
        /*003a*/ 	.short	(.L_77 - .L_76)


	//   ....[0]....
.L_76:
        /*003c*/ 	.word	0x000000b0


	//   ....[1]....
        /*0040*/ 	.word	0x00000120


	//----- nvinfo : EIATTR_CBANK_PARAM_SIZE
	.align		4
.L_77:
        /*0044*/ 	.byte	0x03, 0x19
        /*0046*/ 	.short	0x0010


	//----- nvinfo : EIATTR_PARAM_CBANK
	.align		4
        /*0048*/ 	.byte	0x04, 0x0a
        /*004a*/ 	.short	(.L_79 - .L_78)
	.align		4
.L_78:
        /*004c*/ 	.word	index@(.nv.constant0._Z10initializePjm)
        /*0050*/ 	.short	0x0380
        /*0052*/ 	.short	0x0010


	//----- nvinfo : EIATTR_SW_WAR
	.align		4
.L_79:
        /*0054*/ 	.byte	0x04, 0x36
        /*0056*/ 	.short	(.L_81 - .L_80)
.L_80:
        /*0058*/ 	.word	0x00000008
.L_81:


//--------------------- .nv.callgraph             --------------------------
	.section	.nv.callgraph,"",@"SHT_CUDA_CALLGRAPH"
	.align	4
	.sectionentsize	8
	.align		4
        /*0000*/ 	.word	0x00000000
	.align		4
        /*0004*/ 	.word	0xffffffff
	.align		4
        /*0008*/ 	.word	0x00000000
	.align		4
        /*000c*/ 	.word	0xfffffffe
	.align		4
        /*0010*/ 	.word	0x00000000
	.align		4
        /*0014*/ 	.word	0xfffffffd
	.align		4
        /*0018*/ 	.word	0x00000000
	.align		4
        /*001c*/ 	.word	0xfffffffc


//--------------------- .text._Z12kernel_step3Pj9cudaGraphS_ --------------------------
	.section	.text._Z12kernel_step3Pj9cudaGraphS_,"ax",@progbits
	.align	128
.text._Z12kernel_step3Pj9cudaGraphS_:
        .type           _Z12kernel_step3Pj9cudaGraphS_,@function
        .size           _Z12kernel_step3Pj9cudaGraphS_,(.L_x_29 - _Z12kernel_step3Pj9cudaGraphS_)
        .other          _Z12kernel_step3Pj9cudaGraphS_,@"STO_CUDA_ENTRY STV_DEFAULT"
_Z12kernel_step3Pj9cudaGraphS_:
[----:B------:R-:W-:Y:S01]  /*0000*/  LDC R1, c[0x0][0x37c] ;  /* 0x0000df00ff017b82 */ /* 0x000fe20000000800 */
[----:B------:R-:W0:Y:S07]  /*0010*/  S2R R0, SR_TID.X ;  /* 0x0000000000007919 */ /* 0x000e2e0000002100 */
[----:B------:R-:W1:Y:S01]  /*0020*/  S2UR UR4, SR_CTAID.X ;  /* 0x00000000000479c3 */ /* 0x000e620000002500 */
[----:B------:R-:W2:Y:S07]  /*0030*/  LDCU.64 UR6, c[0x0][0x398] ;  /* 0x00007300ff0677ac */ /* 0x000eae0008000a00 */
[----:B------:R-:W3:Y:S01]  /*0040*/  LDC R5, c[0x0][0x360] ;  /* 0x0000d800ff057b82 */ /* 0x000ee20000000800 */
[----:B-1----:R-:W-:Y:S01]  /*0050*/  ULOP3.LUT UR4, UR4, 0xffff, URZ, 0xc0, !UPT ;  /* 0x0000ffff04047892 */ /* 0x002fe2000f8ec0ff */
[----:B0-----:R-:W-:-:S02]  /*0060*/  LOP3.LUT R0, R0, 0xffff, RZ, 0xc0, !PT ;  /* 0x0000ffff00007812 */ /* 0x001fc400078ec0ff */
[----:B---3--:R-:W-:-:S05]  /*0070*/  LOP3.LUT R5, R5, 0xffff, RZ, 0xc0, !PT ;  /* 0x0000ffff05057812 */ /* 0x008fca00078ec0ff */
[----:B------:R-:W-:-:S05]  /*0080*/  IMAD R5, R5, UR4, R0 ;  /* 0x0000000405057c24 */ /* 0x000fca000f8e0200 */
[----:B--2---:R-:W-:-:S04]  /*0090*/  ISETP.GE.U32.AND P0, PT, R5, UR6, PT ;  /* 0x0000000605007c0c */ /* 0x004fc8000bf06070 */
[----:B------:R-:W-:-:S13]  /*00a0*/  ISETP.GE.U32.AND.EX P0, PT, RZ, UR7, PT, P0 ;  /* 0x00000007ff007c0c */ /* 0x000fda000bf06100 */
[----:B------:R-:W-:Y:S05]  /*00b0*/  @P0 EXIT ;  /* 0x000000000000094d */ /* 0x000fea0003800000 */
[----:B------:R-:W0:Y:S01]  /*00c0*/  LDC.64 R2, c[0x0][0x380] ;  /* 0x0000e000ff027b82 */ /* 0x000e220000000a00 */
[----:B------:R-:W1:Y:S01]  /*00d0*/  LDCU.64 UR6, c[0x0][0x358] ;  /* 0x00006b00ff0677ac */ /* 0x000e620008000a00 */
[----:B------:R-:W-:Y:S01]  /*00e0*/  UMOV UR4, URZ ;  /* 0x000000ff00047c82 */ /* 0x000fe20008000000 */
[----:B0-----:R-:W-:-:S04]  /*00f0*/  IMAD.WIDE.U32 R2, R5, 0x4, R2 ;  /* 0x0000000405027825 */ /* 0x001fc800078e0002 */
[----:B------:R-:W-:-:S05]  /*0100*/  VIADD R3, R3, UR4 ;  /* 0x0000000403037c36 */ /* 0x000fca0008000000 */
[----:B-1----:R-:W2:Y:S01]  /*0110*/  LDG.E R0, desc[UR6][R2.64] ;  /* 0x0000000602007981 */ /* 0x002ea2000c1e1900 */
[----:B------:R-:W0:Y:S01]  /*0120*/  LDC.64 R4, c[0x0][0x3a8] ;  /* 0x0000ea00ff047b82 */ /* 0x000e220000000a00 */
[----:B------:R-:W-:Y:S01]  /*0130*/  VOTEU.ANY UR4, UPT, PT ;  /* 0x0000000000047886 */ /* 0x000fe200038e0100 */
[----:B------:R-:W1:Y:S01]  /*0140*/  S2R R6, SR_LANEID ;  /* 0x0000000000067919 */ /* 0x000e620000000000 */
[----:B------:R-:W-:-:S06]  /*0150*/  UFLO.U32 UR4, UR4 ;  /* 0x00000004000472bd */ /* 0x000fcc00080e0000 */
[----:B-1----:R-:W-:Y:S02]  /*0160*/  ISETP.EQ.U32.AND P0, PT, R6, UR4, PT ;  /* 0x0000000406007c0c */ /* 0x002fe4000bf02070 */
[----:B--2---:R-:W-:-:S04]  /*0170*/  SHF.R.U32.HI R7, RZ, 0x1, R0 ;  /* 0x00000001ff077819 */ /* 0x004fc80000011600 */
[----:B------:R-:W1:Y:S01]  /*0180*/  REDUX.SUM UR5, R7 ;  /* 0x00000000070573c4 */ /* 0x000e62000000c000 */
[----:B------:R-:W-:Y:S01]  /*0190*/  STG.E desc[UR6][R2.64], R7 ;  /* 0x0000000702007986 */ /* 0x000fe2000c101906 */
[----:B-1----:R-:W-:-:S05]  /*01a0*/  IMAD.U32 R9, RZ, RZ, UR5 ;  /* 0x00000005ff097e24 */ /* 0x002fca000f8e00ff */
[----:B0-----:R-:W-:Y:S01]  /*01b0*/  @P0 REDG.E.ADD.STRONG.GPU desc[UR6][R4.64], R9 ;  /* 0x000000090400098e */ /* 0x001fe2000c12e106 */
[----:B------:R-:W-:Y:S05]  /*01c0*/  EXIT ;  /* 0x000000000000794d */ /* 0x000fea0003800000 */
.L_x_0:
[----:B------:R-:W-:-:S00]  /*01d0*/  BRA `(.L_x_0) ;  /* 0xfffffffc00fc7947 */ /* 0x000fc0000383ffff */
[----:B------:R-:W-:-:S00]  /*01e0*/  NOP ;  /* 0x0000000000007918 */ /* 0x000fc00000000000 */
        /* <DEDUP_REMOVED lines=9> */
.L_x_29:


//--------------------- .text._Z12kernel_step2Pj9cudaGraph --------------------------
	.section	.text._Z12kernel_step2Pj9cudaGraph,"ax",@progbits
	.align	128
.text._Z12kernel_step2Pj9cudaGraph:
        .type           _Z12kernel_step2Pj9cudaGraph,@function
        .size           _Z12kernel_step2Pj9cudaGraph,(.L_x_30 - _Z12kernel_step2Pj9cudaGraph)
        .other          _Z12kernel_step2Pj9cudaGraph,@"STO_CUDA_ENTRY STV_DEFAULT"
_Z12kernel_step2Pj9cudaGraph:
        /* <DEDUP_REMOVED lines=17> */
[----:B-1----:R-:W2:Y:S04]  /*0110*/  LDG.E.64 R2, desc[UR6][R18.64] ;  /* 0x0000000612027981 */ /* 0x002ea8000c1e1b00 */
[----:B------:R-:W2:Y:S02]  /*0120*/  LDG.E.64 R4, desc[UR6][R18.64+0x8] ;  /* 0x0000080612047981 */ /* 0x000ea4000c1e1b00 */
[----:B--2---:R-:W-:-:S04]  /*0130*/  ISETP.GT.U32.AND P0, PT, R4, R2, PT ;  /* 0x000000020400720c */ /* 0x004fc80003f04070 */
[----:B------:R-:W-:-:S13]  /*0140*/  ISETP.GT.U32.AND.EX P0, PT, R5, R3, PT, P0 ;  /* 0x000000030500720c */ /* 0x000fda0003f04100 */
[----:B------:R-:W-:Y:S05]  /*0150*/  @!P0 EXIT ;  /* 0x000000000000894d */ /* 0x000fea0003800000 */
[----:B------:R-:W0:Y:S01]  /*0160*/  LDC.64 R14, c[0x0][0x390] ;  /* 0x0000e400ff0e7b82 */ /* 0x000e220000000a00 */
[----:B------:R-:W-:Y:S01]  /*0170*/  IMAD.SHL.U32 R3, R3, 0x8, RZ ;  /* 0x0000000803037824 */ /* 0x000fe200078e00ff */
[----:B------:R-:W-:Y:S01]  /*0180*/  SHF.L.U32 R5, R5, 0x3, RZ ;  /* 0x0000000305057819 */ /* 0x000fe200000006ff */
[----:B0-----:R-:W-:-:S04]  /*0190*/  IMAD.WIDE.U32 R16, R2, 0x8, R14 ;  /* 0x0000000802107825 */ /* 0x001fc800078e000e */
[----:B------:R-:W-:Y:S01]  /*01a0*/  IMAD.WIDE.U32 R14, R4, 0x8, R14 ;  /* 0x00000008040e7825 */ /* 0x000fe200078e000e */
[----:B------:R-:W-:-:S03]  /*01b0*/  MOV R4, R16 ;  /* 0x0000001000047202 */ /* 0x000fc60000000f00 */
[----:B------:R-:W-:Y:S02]  /*01c0*/  IMAD.IADD R3, R17, 0x1, R3 ;  /* 0x0000000111037824 */ /* 0x000fe400078e0203 */
[----:B------:R-:W-:Y:S02]  /*01d0*/  IMAD.IADD R2, R15, 0x1, R5 ;  /* 0x000000010f027824 */ /* 0x000fe400078e0205 */
[----:B------:R-:W-:-:S07]  /*01e0*/  IMAD.MOV.U32 R5, RZ, RZ, R3 ;  /* 0x000000ffff057224 */ /* 0x000fce00078e0003 */
.L_x_12:
[----:B0-----:R-:W2:Y:S01]  /*01f0*/  LDG.E.64 R12, desc[UR6][R4.64] ;  /* 0x00000006040c7981 */ /* 0x001ea2000c1e1b00 */
[----:B------:R-:W-:Y:S01]  /*0200*/  BSSY.RECONVERGENT B0, `(.L_x_1) ;  /* 0x0000042000007945 */ /* 0x000fe20003800200 */
[----:B--2---:R-:W-:-:S04]  /*0210*/  ISETP.GT.U32.AND P0, PT, R0, R12, PT ;  /* 0x0000000c0000720c */ /* 0x004fc80003f04070 */
[----:B------:R-:W-:-:S13]  /*0220*/  ISETP.GT.U32.AND.EX P0, PT, RZ, R13, PT, P0 ;  /* 0x0000000dff00720c */ /* 0x000fda0003f04100 */
[----:B------:R-:W-:Y:S05]  /*0230*/  @P0 BRA `(.L_x_2) ;  /* 0x0000000000f80947 */ /* 0x000fea0003800000 */
[----:B------:R-:W0:Y:S01]  /*0240*/  LDC.64 R8, c[0x0][0x388] ;  /* 0x0000e200ff087b82 */ /* 0x000e220000000a00 */
[----:B------:R-:W2:Y:S01]  /*0250*/  LDG.E R6, desc[UR6][R18.64+0x8] ;  /* 0x0000080612067981 */ /* 0x000ea2000c1e1900 */
[----:B------:R-:W-:-:S03]  /*0260*/  IMAD.SHL.U32 R11, R13, 0x8, RZ ;  /* 0x000000080d0b7824 */ /* 0x000fc600078e00ff */
[----:B------:R-:W2:Y:S01]  /*0270*/  LDG.E R7, desc[UR6][R18.64] ;  /* 0x0000000612077981 */ /* 0x000ea2000c1e1900 */
[----:B0-----:R-:W-:-:S05]  /*0280*/  IMAD.WIDE.U32 R8, R12, 0x8, R8 ;  /* 0x000000080c087825 */ /* 0x001fca00078e0008 */
[----:B------:R-:W-:-:S05]  /*0290*/  IADD3 R9, PT, PT, R9, R11, RZ ;  /* 0x0000000b09097210 */ /* 0x000fca0007ffe0ff */
[----:B------:R-:W3:Y:S04]  /*02a0*/  LDG.E R10, desc[UR6][R8.64+0x8] ;  /* 0x00000806080a7981 */ /* 0x000ee8000c1e1900 */
[----:B------:R-:W3:Y:S01]  /*02b0*/  LDG.E R11, desc[UR6][R8.64] ;  /* 0x00000006080b7981 */ /* 0x000ee2000c1e1900 */
[----:B------:R-:W-:Y:S01]  /*02c0*/  BSSY.RECONVERGENT B1, `(.L_x_3) ;  /* 0x000002c000017945 */ /* 0x000fe20003800200 */
[----:B--2---:R-:W-:-:S05]  /*02d0*/  IMAD.IADD R6, R6, 0x1, -R7 ;  /* 0x0000000106067824 */ /* 0x004fca00078e0a07 */
[----:B------:R-:W-:Y:S01]  /*02e0*/  ISETP.NE.U32.AND P0, PT, R6, RZ, PT ;  /* 0x000000ff0600720c */ /* 0x000fe20003f05070 */
[----:B---3--:R-:W-:-:S12]  /*02f0*/  IMAD.IADD R7, R10, 0x1, -R11 ;  /* 0x000000010a077824 */ /* 0x008fd800078e0a0b */
[----:B------:R-:W-:Y:S05]  /*0300*/  @!P0 BRA `(.L_x_4) ;  /* 0x0000000000988947 */ /* 0x000fea0003800000 */
[----:B------:R-:W-:-:S13]  /*0310*/  ISETP.NE.U32.AND P0, PT, R7, RZ, PT ;  /* 0x000000ff0700720c */ /* 0x000fda0003f05070 */
[----:B------:R-:W-:Y:S05]  /*0320*/  @!P0 BRA `(.L_x_5) ;  /* 0x0000000000888947 */ /* 0x000fea0003800000 */
[----:B------:R-:W2:Y:S01]  /*0330*/  LDG.E.64 R8, desc[UR6][R8.64] ;  /* 0x0000000608087981 */ /* 0x000ea2000c1e1b00 */
[----:B------:R-:W0:Y:S01]  /*0340*/  LDC.64 R10, c[0x0][0x390] ;  /* 0x0000e400ff0a7b82 */ /* 0x000e220000000a00 */
[----:B------:R-:W-:Y:S01]  /*0350*/  BSSY.RECONVERGENT B2, `(.L_x_6) ;  /* 0x000001e000027945 */ /* 0x000fe20003800200 */
[----:B------:R-:W-:Y:S01]  /*0360*/  CS2R R22, SRZ ;  /* 0x0000000000167805 */ /* 0x000fe2000001ff00 */
[----:B------:R-:W-:Y:S01]  /*0370*/  IMAD.MOV.U32 R24, RZ, RZ, RZ ;  /* 0x000000ffff187224 */ /* 0x000fe200078e00ff */
[----:B--2---:R-:W-:Y:S01]  /*0380*/  SHF.L.U32 R25, R9, 0x3, RZ ;  /* 0x0000000309197819 */ /* 0x004fe200000006ff */
[----:B0-----:R-:W-:-:S04]  /*0390*/  IMAD.WIDE.U32 R10, R8, 0x8, R10 ;  /* 0x00000008080a7825 */ /* 0x001fc800078e000a */
[----:B------:R-:W-:-:S07]  /*03a0*/  IMAD.IADD R25, R11, 0x1, R25 ;  /* 0x000000010b197824 */ /* 0x000fce00078e0219 */
.L_x_10:
[----:B------:R-:W-:Y:S01]  /*03b0*/  MOV R8, R16 ;  /* 0x0000001000087202 */ /* 0x000fe20000000f00 */
[----:B------:R-:W-:Y:S01]  /*03c0*/  IMAD.MOV.U32 R9, RZ, RZ, R3 ;  /* 0x000000ffff097224 */ /* 0x000fe200078e0003 */
[----:B------:R-:W-:Y:S01]  /*03d0*/  MOV R21, R25 ;  /* 0x0000001900157202 */ /* 0x000fe20000000f00 */
[----:B------:R-:W-:Y:S02]  /*03e0*/  IMAD.MOV.U32 R20, RZ, RZ, R10 ;  /* 0x000000ffff147224 */ /* 0x000fe400078e000a */
[----:B------:R-:W-:-:S04]  /*03f0*/  IMAD.WIDE.U32 R8, R23, 0x8, R8 ;  /* 0x0000000817087825 */ /* 0x000fc800078e0008 */
[----:B------:R-:W-:Y:S02]  /*0400*/  IMAD.WIDE.U32 R20, R22, 0x8, R20 ;  /* 0x0000000816147825 */ /* 0x000fe400078e0014 */
[----:B------:R-:W2:Y:S04]  /*0410*/  LDG.E.64 R8, desc[UR6][R8.64] ;  /* 0x0000000608087981 */ /* 0x000ea8000c1e1b00 */
[----:B------:R-:W2:Y:S01]  /*0420*/  LDG.E.64 R20, desc[UR6][R20.64] ;  /* 0x0000000614147981 */ /* 0x000ea2000c1e1b00 */
[----:B------:R-:W-:Y:S01]  /*0430*/  BSSY.RECONVERGENT B3, `(.L_x_7) ;  /* 0x000000b000037945 */ /* 0x000fe20003800200 */
[----:B--2---:R-:W-:-:S04]  /*0440*/  ISETP.GE.U32.AND P0, PT, R8, R20, PT ;  /* 0x000000140800720c */ /* 0x004fc80003f06070 */
[----:B------:R-:W-:-:S13]  /*0450*/  ISETP.GE.U32.AND.EX P0, PT, R9, R21, PT, P0 ;  /* 0x000000150900720c */ /* 0x000fda0003f06100 */
[----:B------:R-:W-:Y:S01]  /*0460*/  @!P0 VIADD R23, R23, 0x1 ;  /* 0x0000000117178836 */ /* 0x000fe20000000000 */
[----:B------:R-:W-:Y:S06]  /*0470*/  @!P0 BRA `(.L_x_8) ;  /* 0x0000000000188947 */ /* 0x000fec0003800000 */
[----:B------:R-:W-:-:S04]  /*0480*/  ISETP.GT.U32.AND P0, PT, R8, R20, PT ;  /* 0x000000140800720c */ /* 0x000fc80003f04070 */
[----:B------:R-:W-:-:S13]  /*0490*/  ISETP.GT.U32.AND.EX P0, PT, R9, R21, PT, P0 ;  /* 0x000000150900720c */ /* 0x000fda0003f04100 */
[----:B------:R-:W-:Y:S01]  /*04a0*/  @P0 VIADD R22, R22, 0x1 ;  /* 0x0000000116160836 */ /* 0x000fe20000000000 */
[----:B------:R-:W-:Y:S01]  /*04b0*/  @!P0 IADD3 R24, PT, PT, R24, 0x1, RZ ;  /* 0x0000000118188810 */ /* 0x000fe20007ffe0ff */
[----:B------:R-:W-:-:S03]  /*04c0*/  @!P0 VIADD R23, R23, 0x1 ;  /* 0x0000000117178836 */ /* 0x000fc60000000000 */
[----:B------:R-:W-:-:S07]  /*04d0*/  @!P0 IADD3 R22, PT, PT, R22, 0x1, RZ ;  /* 0x0000000116168810 */ /* 0x000fce0007ffe0ff */
.L_x_8:
[----:B------:R-:W-:Y:S05]  /*04e0*/  BSYNC.RECONVERGENT B3 ;  /* 0x0000000000037941 */ /* 0x000fea0003800200 */
.L_x_7:
[----:B------:R-:W-:-:S13]  /*04f0*/  ISETP.GT.U32.AND P0, PT, R6, R23, PT ;  /* 0x000000170600720c */ /* 0x000fda0003f04070 */
[----:B------:R-:W-:Y:S05]  /*0500*/  @!P0 BRA `(.L_x_9) ;  /* 0x0000000000088947 */ /* 0x000fea0003800000 */
[----:B------:R-:W-:-:S13]  /*0510*/  ISETP.GT.U32.AND P0, PT, R7, R22, PT ;  /* 0x000000160700720c */ /* 0x000fda0003f04070 */
[----:B------:R-:W-:Y:S05]  /*0520*/  @P0 BRA `(.L_x_10) ;  /* 0xfffffffc00a00947 */ /* 0x000fea000383ffff */
.L_x_9:
[----:B------:R-:W-:Y:S05]  /*0530*/  BSYNC.RECONVERGENT B2 ;  /* 0x0000000000027941 */ /* 0x000fea0003800200 */
.L_x_6:
[----:B------:R-:W-:Y:S05]  /*0540*/  BRA `(.L_x_11) ;  /* 0x00000000000c7947 */ /* 0x000fea0003800000 */
.L_x_5:
[----:B------:R-:W-:Y:S01]  /*0550*/  IMAD.MOV.U32 R24, RZ, RZ, RZ ;  /* 0x000000ffff187224 */ /* 0x000fe200078e00ff */
[----:B------:R-:W-:Y:S06]  /*0560*/  BRA `(.L_x_11) ;  /* 0x0000000000047947 */ /* 0x000fec0003800000 */
.L_x_4:
[----:B------:R-:W-:-:S07]  /*0570*/  HFMA2 R24, -RZ, RZ, 0, 0 ;  /* 0x00000000ff187431 */ /* 0x000fce00000001ff */
.L_x_11:
[----:B------:R-:W-:Y:S05]  /*0580*/  BSYNC.RECONVERGENT B1 ;  /* 0x0000000000017941 */ /* 0x000fea0003800200 */
.L_x_3:
[----:B------:R-:W0:Y:S01]  /*0590*/  LDC.64 R6, c[0x0][0x380] ;  /* 0x0000e000ff067b82 */ /* 0x000e220000000a00 */
[----:B------:R-:W-:Y:S01]  /*05a0*/  IMAD.SHL.U32 R9, R13, 0x4, RZ ;  /* 0x000000040d097824 */ /* 0x000fe200078e00ff */
[----:B------:R-:W-:Y:S01]  /*05b0*/  UMOV UR4, URZ ;  /* 0x000000ff00047c82 */ /* 0x000fe20008000000 */
[----:B0-----:R-:W-:-:S04]  /*05c0*/  IMAD.WIDE.U32 R12, R12, 0x4, R6 ;  /* 0x000000040c0c7825 */ /* 0x001fc800078e0006 */
[----:B------:R-:W-:Y:S01]  /*05d0*/  IMAD.WIDE.U32 R6, R0, 0x4, R6 ;  /* 0x0000000400067825 */ /* 0x000fe200078e0006 */
[----:B------:R-:W-:-:S03]  /*05e0*/  IADD3 R13, PT, PT, R13, R9, RZ ;  /* 0x000000090d0d7210 */ /* 0x000fc60007ffe0ff */
[----:B------:R-:W-:-:S05]  /*05f0*/  VIADD R7, R7, UR4 ;  /* 0x0000000407077c36 */ /* 0x000fca0008000000 */
[----:B------:R0:W-:Y:S04]  /*0600*/  REDG.E.ADD.STRONG.GPU desc[UR6][R6.64], R24 ;  /* 0x000000180600798e */ /* 0x0001e8000c12e106 */
[----:B------:R0:W-:Y:S02]  /*0610*/  REDG.E.ADD.STRONG.GPU desc[UR6][R12.64], R24 ;  /* 0x000000180c00798e */ /* 0x0001e4000c12e106 */
.L_x_2:
[----:B------:R-:W-:Y:S05]  /*0620*/  BSYNC.RECONVERGENT B0 ;  /* 0x0000000000007941 */ /* 0x000fea0003800200 */
.L_x_1:
[----:B------:R-:W-:-:S04]  /*0630*/  IADD3 R4, P0, PT, R4, 0x8, RZ ;  /* 0x0000000804047810 */ /* 0x000fc80007f1e0ff */
[----:B------:R-:W-:Y:S02]  /*0640*/  IADD3.X R5, PT, PT, RZ, R5, RZ, P0, !PT ;  /* 0x00000005ff057210 */ /* 0x000fe400007fe4ff */
[----:B------:R-:W-:-:S04]  /*0650*/  ISETP.NE.U32.AND P0, PT, R4, R14, PT ;  /* 0x0000000e0400720c */ /* 0x000fc80003f05070 */
[----:B------:R-:W-:-:S13]  /*0660*/  ISETP.NE.U32.AND.EX P0, PT, R5, R2, PT, P0 ;  /* 0x000000020500720c */ /* 0x000fda0003f05100 */
[----:B------:R-:W-:Y:S05]  /*0670*/  @P0 BRA `(.L_x_12) ;  /* 0xfffffff800dc0947 */ /* 0x000fea000383ffff */
[----:B------:R-:W-:Y:S05]  /*0680*/  EXIT ;  /* 0x000000000000794d */ /* 0x000fea0003800000 */
.L_x_13:
        /* <DEDUP_REMOVED lines=15> */
.L_x_30:


//--------------------- .text._Z12kernel_step1Pj9cudaGraph --------------------------
	.section	.text._Z12kernel_step1Pj9cudaGraph,"ax",@progbits
	.align	128
.text._Z12kernel_step1Pj9cudaGraph:
        .type           _Z12kernel_step1Pj9cudaGraph,@function
        .size           _Z12kernel_step1Pj9cudaGraph,(.L_x_31 - _Z12kernel_step1Pj9cudaGraph)
        .other          _Z12kernel_step1Pj9cudaGraph,@"STO_CUDA_ENTRY STV_DEFAULT"
_Z12kernel_step1Pj9cudaGraph:
[----:B------:R-:W0:Y:S01]  /*0000*/  LDC R1, c[0x0][0x37c] ;  /* 0x0000df00ff017b82 */ /* 0x000e220000000800 */
[----:B------:R-:W1:Y:S07]  /*0010*/  S2R R0, SR_TID.X ;  /* 0x0000000000007919 */ /* 0x000e6e0000002100 */
[----:B------:R-:W2:Y:S01]  /*0020*/  S2UR UR4, SR_CTAID.X ;  /* 0x00000000000479c3 */ /* 0x000ea20000002500 */
[----:B------:R-:W3:Y:S01]  /*0030*/  LDCU.64 UR6, c[0x0][0x398] ;  /* 0x00007300ff0677ac */ /* 0x000ee20008000a00 */
[----:B0-----:R-:W-:-:S06]  /*0040*/  VIADD R1, R1, 0xffffc000 ;  /* 0xffffc00001017836 */ /* 0x001fcc0000000000 */
[----:B------:R-:W0:Y:S01]  /*0050*/  LDC R3, c[0x0][0x360] ;  /* 0x0000d800ff037b82 */ /* 0x000e220000000800 */
[----:B--2---:R-:W-:Y:S01]  /*0060*/  ULOP3.LUT UR4, UR4, 0xffff, URZ, 0xc0, !UPT ;  /* 0x0000ffff04047892 */ /* 0x004fe2000f8ec0ff */
[----:B-1----:R-:W-:Y:S02]  /*0070*/  LOP3.LUT R0, R0, 0xffff, RZ, 0xc0, !PT ;  /* 0x0000ffff00007812 */ /* 0x002fe400078ec0ff */
[----:B0-----:R-:W-:-:S05]  /*0080*/  LOP3.LUT R3, R3, 0xffff, RZ, 0xc0, !PT ;  /* 0x0000ffff03037812 */ /* 0x001fca00078ec0ff */
[----:B------:R-:W-:-:S05]  /*0090*/  IMAD R3, R3, UR4, R0 ;  /* 0x0000000403037c24 */ /* 0x000fca000f8e0200 */
[----:B---3--:R-:W-:-:S04]  /*00a0*/  ISETP.GE.U32.AND P0, PT, R3, UR6, PT ;  /* 0x0000000603007c0c */ /* 0x008fc8000bf06070 */
[----:B------:R-:W-:-:S13]  /*00b0*/  ISETP.GE.U32.AND.EX P0, PT, RZ, UR7, PT, P0 ;  /* 0x00000007ff007c0c */ /* 0x000fda000bf06100 */
[----:B------:R-:W-:Y:S05]  /*00c0*/  @P0 EXIT ;  /* 0x000000000000094d */ /* 0x000fea0003800000 */
[----:B------:R-:W0:Y:S01]  /*00d0*/  LDC.64 R4, c[0x0][0x388] ;  /* 0x0000e200ff047b82 */ /* 0x000e220000000a00 */
[----:B------:R-:W1:Y:S01]  /*00e0*/  LDCU.64 UR6, c[0x0][0x358] ;  /* 0x00006b00ff0677ac */ /* 0x000e620008000a00 */
[----:B------:R-:W-:Y:S01]  /*00f0*/  UMOV UR4, URZ ;  /* 0x000000ff00047c82 */ /* 0x000fe20008000000 */
[----:B0-----:R-:W-:-:S04]  /*0100*/  IMAD.WIDE.U32 R4, R3, 0x8, R4 ;  /* 0x0000000803047825 */ /* 0x001fc800078e0004 */
[----:B------:R-:W-:-:S05]  /*0110*/  VIADD R5, R5, UR4 ;  /* 0x0000000405057c36 */ /* 0x000fca0008000000 */
[----:B-1----:R-:W2:Y:S04]  /*0120*/  LDG.E R28, desc[UR6][R4.64+0x8] ;  /* 0x00000806041c7981 */ /* 0x002ea8000c1e1900 */
[----:B------:R-:W2:Y:S04]  /*0130*/  LDG.E R3, desc[UR6][R4.64] ;  /* 0x0000000604037981 */ /* 0x000ea8000c1e1900 */
[----:B------:R0:W5:Y:S01]  /*0140*/  LDG.E.64 R18, desc[UR6][R4.64] ;  /* 0x0000000604127981 */ /* 0x000162000c1e1b00 */
[----:B------:R-:W-:Y:S02]  /*0150*/  HFMA2 R7, -RZ, RZ, 0, 0 ;  /* 0x00000000ff077431 */ /* 0x000fe400000001ff */
[----:B------:R-:W-:Y:S01]  /*0160*/  IMAD.MOV.U32 R6, RZ, RZ, 0x7b ;  /* 0x0000007bff067424 */ /* 0x000fe200078e00ff */
[----:B------:R-:W-:Y:S01]  /*0170*/  CS2R R8, SRZ ;  /* 0x0000000000087805 */ /* 0x000fe2000001ff00 */
[----:B------:R-:W-:-:S02]  /*0180*/  IMAD.MOV.U32 R0, RZ, RZ, RZ ;  /* 0x000000ffff007224 */ /* 0x000fc400078e00ff */
[----:B------:R-:W-:Y:S02]  /*0190*/  IMAD.MOV.U32 R2, RZ, RZ, RZ ;  /* 0x000000ffff027224 */ /* 0x000fe400078e00ff */
[----:B0-2---:R-:W-:-:S07]  /*01a0*/  IMAD.IADD R28, R28, 0x1, -R3 ;  /* 0x000000011c1c7824 */ /* 0x005fce00078e0a03 */
.L_x_26:
[----:B------:R-:W-:Y:S01]  /*01b0*/  IADD3 R3, P1, PT, R9, 0x1, RZ ;  /* 0x0000000109037810 */ /* 0x000fe20007f3e0ff */
[----:B------:R-:W-:Y:S01]  /*01c0*/  BSSY.RECONVERGENT B1, `(.L_x_14) ;  /* 0x000007f000017945 */ /* 0x000fe20003800200 */
[----:B-----5:R-:W-:Y:S02]  /*01d0*/  MOV R4, R28 ;  /* 0x0000001c00047202 */ /* 0x020fe40000000f00 */
[----:B------:R-:W-:Y:S01]  /*01e0*/  ISETP.GT.U32.AND P0, PT, R28, R3, PT ;  /* 0x000000031c00720c */ /* 0x000fe20003f04070 */
[----:B------:R-:W-:-:S05]  /*01f0*/  IMAD.X R3, RZ, RZ, R8, P1 ;  /* 0x000000ffff037224 */ /* 0x000fca00008e0608 */
[----:B------:R-:W-:Y:S01]  /*0200*/  ISETP.GT.U32.AND.EX P0, PT, RZ, R3, PT, P0 ;  /* 0x00000003ff00720c */ /* 0x000fe20003f04100 */
[----:B------:R-:W-:-:S12]  /*0210*/  IMAD.MOV.U32 R3, RZ, RZ, RZ ;  /* 0x000000ffff037224 */ /* 0x000fd800078e00ff */
[----:B------:R-:W-:Y:S05]  /*0220*/  @!P0 BRA `(.L_x_15) ;  /* 0x0000000400e08947 */ /* 0x000fea0003800000 */
.L_x_25:
[----:B------:R-:W-:-:S04]  /*0230*/  ISETP.NE.U32.AND P0, PT, R0, 0x800, PT ;  /* 0x000008000000780c */ /* 0x000fc80003f05070 */
[----:B------:R-:W-:-:S13]  /*0240*/  ISETP.NE.U32.AND.EX P0, PT, R2, RZ, PT, P0 ;  /* 0x000000ff0200720c */ /* 0x000fda0003f05100 */
[----:B------:R-:W2:Y:S01]  /*0250*/  @!P0 LDL R28, [R1] ;  /* 0x00000000011c8983 */ /* 0x000ea20000100800 */
[----:B------:R-:W-:Y:S01]  /*0260*/  @!P0 CS2R R2, SRZ ;  /* 0x0000000000028805 */ /* 0x000fe2000001ff00 */
[----:B------:R-:W-:Y:S01]  /*0270*/  @!P0 IMAD.MOV.U32 R0, RZ, RZ, RZ ;  /* 0x000000ffff008224 */ /* 0x000fe200078e00ff */
[----:B------:R-:W-:Y:S01]  /*0280*/  MOV R12, 0x2d0 ;  /* 0x000002d0000c7802 */ /* 0x000fe20000000f00 */
[----:B--2---:R-:W-:-:S05]  /*0290*/  @!P0 IMAD.MOV.U32 R4, RZ, RZ, R28 ;  /* 0x000000ffff048224 */ /* 0x004fca00078e001c */
[----:B------:R-:W-:-:S04]  /*02a0*/  IADD3 R10, P1, PT, -R9, R4, RZ ;  /* 0x00000004090a7210 */ /* 0x000fc80007f3e1ff */
[----:B------:R-:W-:-:S09]  /*02b0*/  IADD3.X R11, PT, PT, ~R8, R3, RZ, P1, !PT ;  /* 0x00000003080b7210 */ /* 0x000fd20000ffe5ff */
[----:B-----5:R-:W-:Y:S05]  /*02c0*/  CALL.REL.NOINC `($__internal_0_$__cuda_sm20_rem_u64) ;  /* 0x0000000400e47944 */ /* 0x020fea0003c00000 */
[----:B------:R-:W0:Y:S01]  /*02d0*/  LDC.64 R16, c[0x0][0x390] ;  /* 0x0000e400ff107b82 */ /* 0x000e220000000a00 */
[----:B------:R-:W-:Y:S01]  /*02e0*/  IADD3 R11, P0, PT, R10, R9, RZ ;  /* 0x000000090a0b7210 */ /* 0x000fe20007f1e0ff */
[----:B------:R-:W-:-:S04]  /*02f0*/  IMAD.SHL.U32 R15, R19, 0x8, RZ ;  /* 0x00000008130f7824 */ /* 0x000fc800078e00ff */
[----:B------:R-:W-:-:S04]  /*0300*/  IMAD.X R5, R5, 0x1, R8, P0 ;  /* 0x0000000105057824 */ /* 0x000fc800000e0608 */
[----:B------:R-:W-:Y:S02]  /*0310*/  IMAD.SHL.U32 R5, R5, 0x8, RZ ;  /* 0x0000000805057824 */ /* 0x000fe400078e00ff */
[----:B0-----:R-:W-:-:S04]  /*0320*/  IMAD.WIDE.U32 R16, R18, 0x8, R16 ;  /* 0x0000000812107825 */ /* 0x001fc800078e0010 */
[----:B------:R-:W-:Y:S01]  /*0330*/  IMAD.IADD R15, R17, 0x1, R15 ;  /* 0x00000001110f7824 */ /* 0x000fe200078e020f */
[----:B------:R-:W-:-:S05]  /*0340*/  MOV R14, R16 ;  /* 0x00000010000e7202 */ /* 0x000fca0000000f00 */
[----:B------:R-:W-:-:S04]  /*0350*/  IMAD.WIDE.U32 R10, R11, 0x8, R14 ;  /* 0x000000080b0a7825 */ /* 0x000fc800078e000e */
[----:B------:R-:W-:Y:S01]  /*0360*/  IMAD.IADD R11, R11, 0x1, R5 ;  /* 0x000000010b0b7824 */ /* 0x000fe200078e0205 */
[----:B------:R-:W-:Y:S01]  /*0370*/  IADD3 R5, PT, PT, R9, -0x1, RZ ;  /* 0xffffffff09057810 */ /* 0x000fe20007ffe0ff */
[----:B------:R-:W-:Y:S01]  /*0380*/  IMAD.WIDE.U32 R22, R4, 0x8, RZ ;  /* 0x0000000804167825 */ /* 0x000fe200078e00ff */
[----:B------:R-:W-:Y:S02]  /*0390*/  IADD3 R0, P0, PT, R0, 0x1, RZ ;  /* 0x0000000100007810 */ /* 0x000fe40007f1e0ff */
[----:B------:R0:W5:Y:S01]  /*03a0*/  LDG.E.64 R12, desc[UR6][R10.64] ;  /* 0x000000060a0c7981 */ /* 0x000162000c1e1b00 */
[----:B------:R-:W-:Y:S01]  /*03b0*/  IMAD.MOV.U32 R24, RZ, RZ, 0x1 ;  /* 0x00000001ff187424 */ /* 0x000fe200078e00ff */
[----:B------:R-:W-:Y:S01]  /*03c0*/  MOV R26, R4 ;  /* 0x00000004001a7202 */ /* 0x000fe20000000f00 */
[----:B------:R-:W-:Y:S01]  /*03d0*/  IMAD.MOV.U32 R25, RZ, RZ, 0x0 ;  /* 0x00000000ff197424 */ /* 0x000fe200078e00ff */
[----:B------:R-:W-:Y:S01]  /*03e0*/  BSSY.RECONVERGENT B0, `(.L_x_16) ;  /* 0x0000054000007945 */ /* 0x000fe20003800200 */
[----:B------:R-:W-:-:S04]  /*03f0*/  IMAD.WIDE.U32 R20, R5, 0x8, RZ ;  /* 0x0000000805147825 */ /* 0x000fc800078e00ff */
[----:B------:R-:W-:Y:S01]  /*0400*/  IMAD.SHL.U32 R31, R3, 0x8, RZ ;  /* 0x00000008031f7824 */ /* 0x000fe200078e00ff */
[----:B------:R-:W-:Y:S01]  /*0410*/  IADD3 R30, P2, PT, R20, R16, RZ ;  /* 0x00000010141e7210 */ /* 0x000fe20007f5e0ff */
[----:B------:R-:W-:Y:S02]  /*0420*/  IMAD R29, R0, 0x8, R1 ;  /* 0x00000008001d7824 */ /* 0x000fe400078e0201 */
[----:B------:R-:W-:Y:S01]  /*0430*/  IMAD.MOV.U32 R27, RZ, RZ, R3 ;  /* 0x000000ffff1b7224 */ /* 0x000fe200078e0003 */
[----:B------:R-:W-:Y:S01]  /*0440*/  IADD3.X R33, PT, PT, R21, R15, RZ, P2, !PT ;  /* 0x0000000f15217210 */ /* 0x000fe200017fe4ff */
[----:B0-----:R-:W-:Y:S01]  /*0450*/  IMAD.MOV.U32 R10, RZ, RZ, R22 ;  /* 0x000000ffff0a7224 */ /* 0x001fe200078e0016 */
[----:B------:R-:W-:Y:S01]  /*0460*/  IADD3 R22, P1, PT, R16, R22, RZ ;  /* 0x0000001610167210 */ /* 0x000fe20007f3e0ff */
[----:B------:R-:W-:Y:S01]  /*0470*/  IMAD.WIDE.U32 R24, R6, 0x10dcd, R24 ;  /* 0x00010dcd06187825 */ /* 0x000fe200078e0018 */
[----:B------:R0:W-:Y:S03]  /*0480*/  STL.64 [R29+-0x8], R26 ;  /* 0xfffff81a1d007387 */ /* 0x0001e60000100a00 */
[----:B------:R-:W-:-:S02]  /*0490*/  IMAD R7, R7, 0x10dcd, RZ ;  /* 0x00010dcd07077824 */ /* 0x000fc400078e02ff */
[----:B------:R-:W-:Y:S02]  /*04a0*/  IMAD.IADD R11, R23, 0x1, R31 ;  /* 0x00000001170b7824 */ /* 0x000fe400078e021f */
[----:B------:R-:W-:Y:S01]  /*04b0*/  IMAD.MOV.U32 R6, RZ, RZ, R24 ;  /* 0x000000ffff067224 */ /* 0x000fe200078e0018 */
[----:B------:R-:W-:Y:S01]  /*04c0*/  IADD3 R7, PT, PT, R25, R7, RZ ;  /* 0x0000000719077210 */ /* 0x000fe20007ffe0ff */
[----:B------:R-:W-:Y:S02]  /*04d0*/  IMAD.MOV.U32 R31, RZ, RZ, R20 ;  /* 0x000000ffff1f7224 */ /* 0x000fe400078e0014 */
[----:B------:R-:W-:Y:S02]  /*04e0*/  IMAD.X R2, RZ, RZ, R2, P0 ;  /* 0x000000ffff027224 */ /* 0x000fe400000e0602 */
[----:B0-----:R-:W-:Y:S02]  /*04f0*/  IMAD.MOV.U32 R29, RZ, RZ, R21 ;  /* 0x000000ffff1d7224 */ /* 0x001fe400078e0015 */
[----:B------:R-:W-:-:S07]  /*0500*/  IMAD.X R23, R11, 0x1, R15, P1 ;  /* 0x000000010b177824 */ /* 0x000fce00008e060f */
.L_x_24:
[----:B0-----:R-:W-:Y:S01]  /*0510*/  IMAD.MOV.U32 R20, RZ, RZ, R22 ;  /* 0x000000ffff147224 */ /* 0x001fe200078e0016 */
[----:B------:R-:W-:Y:S01]  /*0520*/  MOV R21, R23 ;  /* 0x0000001700157202 */ /* 0x000fe20000000f00 */
[----:B------:R-:W-:Y:S02]  /*0530*/  IMAD.MOV.U32 R22, RZ, RZ, R30 ;  /* 0x000000ffff167224 */ /* 0x000fe400078e001e */
[----:B------:R-:W-:-:S03]  /*0540*/  IMAD.MOV.U32 R23, RZ, RZ, R33 ;  /* 0x000000ffff177224 */ /* 0x000fc600078e0021 */
[----:B------:R-:W2:Y:S04]  /*0550*/  LDG.E.64 R20, desc[UR6][R20.64+-0x8] ;  /* 0xfffff80614147981 */ /* 0x000ea8000c1e1b00 */
[----:B------:R-:W3:Y:S01]  /*0560*/  LDG.E.64 R22, desc[UR6][R22.64+0x8] ;  /* 0x0000080616167981 */ /* 0x000ee2000c1e1b00 */
[----:B------:R-:W-:Y:S01]  /*0570*/  IADD3 R31, P2, PT, R31, 0x8, RZ ;  /* 0x000000081f1f7810 */ /* 0x000fe20007f5e0ff */
[----:B------:R-:W-:Y:S01]  /*0580*/  BSSY.RECONVERGENT B2, `(.L_x_17) ;  /* 0x000001a000027945 */ /* 0x000fe20003800200 */
[----:B------:R-:W-:Y:S02]  /*0590*/  IADD3 R4, P3, PT, R4, -0x1, RZ ;  /* 0xffffffff04047810 */ /* 0x000fe40007f7e0ff */
[----:B------:R-:W-:Y:S01]  /*05a0*/  IADD3 R10, P4, PT, R10, -0x8, RZ ;  /* 0xfffffff80a0a7810 */ /* 0x000fe20007f9e0ff */
[----:B------:R-:W-:Y:S01]  /*05b0*/  VIADD R5, R5, 0x1 ;  /* 0x0000000105057836 */ /* 0x000fe20000000000 */
[----:B------:R-:W-:Y:S01]  /*05c0*/  IADD3 R28, PT, PT, R28, -0x1, RZ ;  /* 0xffffffff1c1c7810 */ /* 0x000fe20007ffe0ff */
[----:B------:R-:W-:Y:S01]  /*05d0*/  IMAD.X R29, RZ, RZ, R29, P2 ;  /* 0x000000ffff1d7224 */ /* 0x000fe200010e061d */
[----:B------:R-:W-:-:S02]  /*05e0*/  IADD3.X R3, PT, PT, R3, -0x1, RZ, P3, !PT ;  /* 0xffffffff03037810 */ /* 0x000fc40001ffe4ff */
[----:B------:R-:W-:Y:S02]  /*05f0*/  IADD3.X R11, PT, PT, R11, -0x1, RZ, P4, !PT ;  /* 0xffffffff0b0b7810 */ /* 0x000fe400027fe4ff */
[----:B---3-5:R-:W-:-:S04]  /*0600*/  ISETP.GE.U32.AND P1, PT, R22, R12, PT ;  /* 0x0000000c1600720c */ /* 0x028fc80003f26070 */
[----:B------:R-:W-:Y:S02]  /*0610*/  ISETP.GE.U32.AND.EX P1, PT, R23, R13, PT, P1 ;  /* 0x0000000d1700720c */ /* 0x000fe40003f26110 */
[----:B--2---:R-:W-:-:S04]  /*0620*/  ISETP.GT.U32.AND P0, PT, R20, R12, PT ;  /* 0x0000000c1400720c */ /* 0x004fc80003f04070 */
[----:B------:R-:W-:-:S07]  /*0630*/  ISETP.GT.U32.AND.EX P0, PT, R21, R13, PT, P0 ;  /* 0x0000000d1500720c */ /* 0x000fce0003f04100 */
[----:B------:R-:W-:Y:S06]  /*0640*/  @P1 BRA `(.L_x_18) ;  /* 0x0000000000341947 */ /* 0x000fec0003800000 */
[----:B------:R-:W-:-:S05]  /*0650*/  IADD3 R22, P1, PT, R31, R16, RZ ;  /* 0x000000101f167210 */ /* 0x000fca0007f3e0ff */
[----:B------:R-:W-:-:S08]  /*0660*/  IMAD.X R23, R29, 0x1, R15, P1 ;  /* 0x000000011d177824 */ /* 0x000fd000008e060f */
.L_x_19:
[----:B------:R-:W-:Y:S01]  /*0670*/  IMAD.MOV.U32 R20, RZ, RZ, R22 ;  /* 0x000000ffff147224 */ /* 0x000fe200078e0016 */
[----:B------:R-:W-:-:S06]  /*0680*/  MOV R21, R23 ;  /* 0x0000001700157202 */ /* 0x000fcc0000000f00 */
[----:B------:R-:W2:Y:S01]  /*0690*/  LDG.E.64 R20, desc[UR6][R20.64+0x8] ;  /* 0x0000080614147981 */ /* 0x000ea2000c1e1b00 */
[----:B------:R-:W-:Y:S01]  /*06a0*/  IADD3 R22, P2, PT, R22, 0x8, RZ ;  /* 0x0000000816167810 */ /* 0x000fe20007f5e0ff */
[----:B------:R-:W-:Y:S01]  /*06b0*/  VIADD R5, R5, 0x1 ;  /* 0x0000000105057836 */ /* 0x000fe20000000000 */
[----:B------:R-:W-:-:S03]  /*06c0*/  IADD3 R31, P3, PT, R31, 0x8, RZ ;  /* 0x000000081f1f7810 */ /* 0x000fc60007f7e0ff */
[----:B------:R-:W-:Y:S02]  /*06d0*/  IMAD.X R23, RZ, RZ, R23, P2 ;  /* 0x000000ffff177224 */ /* 0x000fe400010e0617 */
[----:B------:R-:W-:Y:S01]  /*06e0*/  IMAD.X R29, RZ, RZ, R29, P3 ;  /* 0x000000ffff1d7224 */ /* 0x000fe200018e061d */
[----:B--2---:R-:W-:-:S04]  /*06f0*/  ISETP.GE.U32.AND P1, PT, R20, R12, PT ;  /* 0x0000000c1400720c */ /* 0x004fc80003f26070 */
[----:B------:R-:W-:-:S13]  /*0700*/  ISETP.GE.U32.AND.EX P1, PT, R21, R13, PT, P1 ;  /* 0x0000000d1500720c */ /* 0x000fda0003f26110 */
[----:B------:R-:W-:Y:S05]  /*0710*/  @!P1 BRA `(.L_x_19) ;  /* 0xfffffffc00d49947 */ /* 0x000fea000383ffff */
.L_x_18:
[----:B------:R-:W-:Y:S05]  /*0720*/  BSYNC.RECONVERGENT B2 ;  /* 0x0000000000027941 */ /* 0x000fea0003800200 */
.L_x_17:
[----:B------:R-:W-:Y:S04]  /*0730*/  BSSY.RECONVERGENT B2, `(.L_x_20) ;  /* 0x0000011000027945 */ /* 0x000fe80003800200 */
[----:B------:R-:W-:Y:S05]  /*0740*/  @!P0 BRA `(.L_x_21) ;  /* 0x00000000003c8947 */ /* 0x000fea0003800000 */
[----:B------:R-:W-:-:S04]  /*0750*/  IADD3 R22, P0, PT, R10, R16, RZ ;  /* 0x000000100a167210 */ /* 0x000fc80007f1e0ff */
[----:B------:R-:W-:-:S09]  /*0760*/  IADD3.X R23, PT, PT, R11, R15, RZ, P0, !PT ;  /* 0x0000000f0b177210 */ /* 0x000fd200007fe4ff */
.L_x_22:
[----:B------:R-:W-:Y:S02]  /*0770*/  IMAD.MOV.U32 R20, RZ, RZ, R22 ;  /* 0x000000ffff147224 */ /* 0x000fe400078e0016 */
[----:B------:R-:W-:-:S06]  /*0780*/  IMAD.MOV.U32 R21, RZ, RZ, R23 ;  /* 0x000000ffff157224 */ /* 0x000fcc00078e0017 */
[----:B------:R-:W2:Y:S01]  /*0790*/  LDG.E.64 R20, desc[UR6][R20.64+-0x8] ;  /* 0xfffff80614147981 */ /* 0x000ea2000c1e1b00 */
[----:B------:R-:W-:Y:S01]  /*07a0*/  IADD3 R4, P1, PT, R4, -0x1, RZ ;  /* 0xffffffff04047810 */ /* 0x000fe20007f3e0ff */
[----:B------:R-:W-:Y:S01]  /*07b0*/  VIADD R28, R28, 0xffffffff ;  /* 0xffffffff1c1c7836 */ /* 0x000fe20000000000 */
[----:B------:R-:W-:Y:S02]  /*07c0*/  IADD3 R22, P3, PT, R22, -0x8, RZ ;  /* 0xfffffff816167810 */ /* 0x000fe40007f7e0ff */
[----:B------:R-:W-:Y:S02]  /*07d0*/  IADD3 R10, P2, PT, R10, -0x8, RZ ;  /* 0xfffffff80a0a7810 */ /* 0x000fe40007f5e0ff */
[----:B------:R-:W-:Y:S02]  /*07e0*/  IADD3.X R23, PT, PT, R23, -0x1, RZ, P3, !PT ;  /* 0xffffffff17177810 */ /* 0x000fe40001ffe4ff */
[----:B------:R-:W-:Y:S02]  /*07f0*/  IADD3.X R3, PT, PT, R3, -0x1, RZ, P1, !PT ;  /* 0xffffffff03037810 */ /* 0x000fe40000ffe4ff */
[----:B------:R-:W-:-:S02]  /*0800*/  IADD3.X R11, PT, PT, R11, -0x1, RZ, P2, !PT ;  /* 0xffffffff0b0b7810 */ /* 0x000fc400017fe4ff */
[----:B--2---:R-:W-:-:S04]  /*0810*/  ISETP.GT.U32.AND P0, PT, R20, R12, PT ;  /* 0x0000000c1400720c */ /* 0x004fc80003f04070 */
[----:B------:R-:W-:-:S13]  /*0820*/  ISETP.GT.U32.AND.EX P0, PT, R21, R13, PT, P0 ;  /* 0x0000000d1500720c */ /* 0x000fda0003f04100 */
[----:B------:R-:W-:Y:S05]  /*0830*/  @P0 BRA `(.L_x_22) ;  /* 0xfffffffc00cc0947 */ /* 0x000fea000383ffff */
.L_x_21:
[----:B------:R-:W-:Y:S05]  /*0840*/  BSYNC.RECONVERGENT B2 ;  /* 0x0000000000027941 */ /* 0x000fea0003800200 */
.L_x_20:
[----:B------:R-:W-:-:S13]  /*0850*/  ISETP.GT.U32.AND P0, PT, R28, R5, PT ;  /* 0x000000051c00720c */ /* 0x000fda0003f04070 */
[----:B------:R-:W-:Y:S05]  /*0860*/  @!P0 BRA `(.L_x_23) ;  /* 0x00000000002c8947 */ /* 0x000fea0003800000 */
[-C--:B------:R-:W-:Y:S02]  /*0870*/  IADD3 R30, P0, PT, R31, R16.reuse, RZ ;  /* 0x000000101f1e7210 */ /* 0x080fe40007f1e0ff */
[----:B------:R-:W-:Y:S02]  /*0880*/  IADD3 R22, P1, PT, R10, R16, RZ ;  /* 0x000000100a167210 */ /* 0x000fe40007f3e0ff */
[----:B------:R-:W-:Y:S01]  /*0890*/  IADD3.X R33, PT, PT, R29, R15, RZ, P0, !PT ;  /* 0x0000000f1d217210 */ /* 0x000fe200007fe4ff */
[----:B------:R-:W-:Y:S02]  /*08a0*/  IMAD.MOV.U32 R20, RZ, RZ, R30 ;  /* 0x000000ffff147224 */ /* 0x000fe400078e001e */
[----:B------:R-:W-:Y:S02]  /*08b0*/  IMAD.X R23, R11, 0x1, R15, P1 ;  /* 0x000000010b177824 */ /* 0x000fe400008e060f */
[----:B------:R-:W-:-:S03]  /*08c0*/  IMAD.MOV.U32 R21, RZ, RZ, R33 ;  /* 0x000000ffff157224 */ /* 0x000fc600078e0021 */
[----:B------:R-:W2:Y:S04]  /*08d0*/  LDG.E.64 R24, desc[UR6][R22.64] ;  /* 0x0000000616187981 */ /* 0x000ea8000c1e1b00 */
[----:B------:R-:W3:Y:S04]  /*08e0*/  LDG.E.64 R26, desc[UR6][R20.64] ;  /* 0x00000006141a7981 */ /* 0x000ee8000c1e1b00 */
[----:B--2---:R0:W-:Y:S04]  /*08f0*/  STG.E.64 desc[UR6][R20.64], R24 ;  /* 0x0000001814007986 */ /* 0x0041e8000c101b06 */
[----:B---3--:R0:W-:Y:S01]  /*0900*/  STG.E.64 desc[UR6][R22.64], R26 ;  /* 0x0000001a16007986 */ /* 0x0081e2000c101b06 */
[----:B------:R-:W-:Y:S05]  /*0910*/  BRA `(.L_x_24) ;  /* 0xfffffff800fc7947 */ /* 0x000fea000383ffff */
.L_x_23:
[----:B------:R-:W-:Y:S05]  /*0920*/  BSYNC.RECONVERGENT B0 ;  /* 0x0000000000007941 */ /* 0x000fea0003800200 */
.L_x_16:
[----:B------:R-:W-:Y:S01]  /*0930*/  IADD3 R5, P2, PT, R9, 0x1, RZ ;  /* 0x0000000109057810 */ /* 0x000fe20007f5e0ff */
[----:B------:R-:W-:Y:S01]  /*0940*/  VIADD R28, R28, 0x1 ;  /* 0x000000011c1c7836 */ /* 0x000fe20000000000 */
[----:B------:R-:W-:-:S03]  /*0950*/  IADD3 R4, P1, PT, R4, 0x1, RZ ;  /* 0x0000000104047810 */ /* 0x000fc60007f3e0ff */
[----:B------:R-:W-:Y:S01]  /*0960*/  IMAD.X R10, RZ, RZ, R8, P2 ;  /* 0x000000ffff0a7224 */ /* 0x000fe200010e0608 */
[----:B------:R-:W-:Y:S02]  /*0970*/  ISETP.GT.U32.AND P0, PT, R4, R5, PT ;  /* 0x000000050400720c */ /* 0x000fe40003f04070 */
[----:B------:R-:W-:-:S04]  /*0980*/  IADD3.X R3, PT, PT, RZ, R3, RZ, P1, !PT ;  /* 0x00000003ff037210 */ /* 0x000fc80000ffe4ff */
[----:B------:R-:W-:-:S13]  /*0990*/  ISETP.GT.U32.AND.EX P0, PT, R3, R10, PT, P0 ;  /* 0x0000000a0300720c */ /* 0x000fda0003f04100 */
[----:B------:R-:W-:Y:S05]  /*09a0*/  @P0 BRA `(.L_x_25) ;  /* 0xfffffff800200947 */ /* 0x000fea000383ffff */
.L_x_15:
[----:B------:R-:W-:Y:S05]  /*09b0*/  BSYNC.RECONVERGENT B1 ;  /* 0x0000000000017941 */ /* 0x000fea0003800200 */
.L_x_14:
[----:B------:R-:W-:-:S04]  /*09c0*/  ISETP.NE.U32.AND P0, PT, R0, RZ, PT ;  /* 0x000000ff0000720c */ /* 0x000fc80003f05070 */
[----:B------:R-:W-:-:S13]  /*09d0*/  ISETP.NE.U32.AND.EX P0, PT, R2, RZ, PT, P0 ;  /* 0x000000ff0200720c */ /* 0x000fda0003f05100 */
[----:B------:R-:W-:Y:S05]  /*09e0*/  @!P0 EXIT ;  /* 0x000000000000894d */ /* 0x000fea0003800000 */
[----:B------:R-:W-:-:S05]  /*09f0*/  IADD3 R0, P0, PT, R0, -0x1, RZ ;  /* 0xffffffff00007810 */ /* 0x000fca0007f1e0ff */
[----:B------:R-:W-:-:S06]  /*0a00*/  IMAD R28, R0, 0x8, R1 ;  /* 0x00000008001c7824 */ /* 0x000fcc00078e0201 */
[----:B------:R-:W5:Y:S01]  /*0a10*/  LDL R28, [R28] ;  /* 0x000000001c1c7983 */ /* 0x000f620000100800 */
[----:B------:R-:W-:Y:S01]  /*0a20*/  MOV R9, R4 ;  /* 0x0000000400097202 */ /* 0x000fe20000000f00 */
[----:B------:R-:W-:Y:S01]  /*0a30*/  IMAD.MOV.U32 R8, RZ, RZ, R3 ;  /* 0x000000ffff087224 */ /* 0x000fe200078e0003 */
[----:B------:R-:W-:Y:S01]  /*0a40*/  IADD3.X R2, PT, PT, R2, -0x1, RZ, P0, !PT ;  /* 0xffffffff02027810 */ /* 0x000fe200007fe4ff */
[----:B------:R-:W-:Y:S06]  /*0a50*/  BRA `(.L_x_26) ;  /* 0xfffffff400d47947 */ /* 0x000fec000383ffff */
        .weak           $__internal_0_$__cuda_sm20_rem_u64
        .type           $__internal_0_$__cuda_sm20_rem_u64,@function
        .size           $__internal_0_$__cuda_sm20_rem_u64,(.L_x_31 - $__internal_0_$__cuda_sm20_rem_u64)
$__internal_0_$__cuda_sm20_rem_u64:
[----:B------:R-:W0:Y:S08]  /*0a60*/  I2F.U64.RP R5, R10 ;  /* 0x0000000a00057312 */ /* 0x000e300000309000 */
[----:B0-----:R-:W0:Y:S02]  /*0a70*/  MUFU.RCP R5, R5 ;  /* 0x0000000500057308 */ /* 0x001e240000001000 */
[----:B0-----:R-:W-:-:S06]  /*0a80*/  VIADD R14, R5, 0x1ffffffe ;  /* 0x1ffffffe050e7836 */ /* 0x001fcc0000000000 */
[----:B------:R-:W0:Y:S02]  /*0a90*/  F2I.U64.TRUNC R14, R14 ;  /* 0x0000000e000e7311 */ /* 0x000e24000020d800 */
[----:B0-----:R-:W-:-:S04]  /*0aa0*/  IMAD.WIDE.U32 R16, R14, R10, RZ ;  /* 0x0000000a0e107225 */ /* 0x001fc800078e00ff */
[C---:B------:R-:W-:Y:S01]  /*0ab0*/  IMAD R13, R14.reuse, R11, R17 ;  /* 0x0000000b0e0d7224 */ /* 0x040fe200078e0211 */
[----:B------:R-:W-:Y:S02]  /*0ac0*/  IADD3 R21, P0, PT, RZ, -R16, RZ ;  /* 0x80000010ff157210 */ /* 0x000fe40007f1e0ff */
[----:B------:R-:W-:Y:S01]  /*0ad0*/  MOV R17, R14 ;  /* 0x0000000e00117202 */ /* 0x000fe20000000f00 */
[----:B------:R-:W-:Y:S02]  /*0ae0*/  IMAD R13, R15, R10, R13 ;  /* 0x0000000a0f0d7224 */ /* 0x000fe400078e020d */
[----:B------:R-:W-:-:S04]  /*0af0*/  IMAD.HI.U32 R16, R14, R21, RZ ;  /* 0x000000150e107227 */ /* 0x000fc800078e00ff */
[----:B------:R-:W-:-:S04]  /*0b00*/  IMAD.X R13, RZ, RZ, ~R13, P0 ;  /* 0x000000ffff0d7224 */ /* 0x000fc800000e0e0d */
[----:B------:R-:W-:-:S04]  /*0b10*/  IMAD.WIDE.U32 R16, P0, R14, R13, R16 ;  /* 0x0000000d0e107225 */ /* 0x000fc80007800010 */
[C---:B------:R-:W-:Y:S02]  /*0b20*/  IMAD R23, R15.reuse, R13, RZ ;  /* 0x0000000d0f177224 */ /* 0x040fe400078e02ff */
[----:B------:R-:W-:-:S04]  /*0b30*/  IMAD.HI.U32 R16, P1, R15, R21, R16 ;  /* 0x000000150f107227 */ /* 0x000fc80007820010 */
[----:B------:R-:W-:Y:S01]  /*0b40*/  IMAD.HI.U32 R5, R15, R13, RZ ;  /* 0x0000000d0f057227 */ /* 0x000fe200078e00ff */
[----:B------:R-:W-:-:S03]  /*0b50*/  IADD3 R17, P2, PT, R23, R16, RZ ;  /* 0x0000001017117210 */ /* 0x000fc60007f5e0ff */
[----:B------:R-:W-:Y:S02]  /*0b60*/  IMAD.X R5, R5, 0x1, R15, P0 ;  /* 0x0000000105057824 */ /* 0x000fe400000e060f */
[----:B------:R-:W-:-:S03]  /*0b70*/  IMAD.WIDE.U32 R14, R17, R10, RZ ;  /* 0x0000000a110e7225 */ /* 0x000fc600078e00ff */
[----:B------:R-:W-:Y:S01]  /*0b80*/  IADD3.X R5, PT, PT, RZ, RZ, R5, P2, P1 ;  /* 0x000000ffff057210 */ /* 0x000fe200017e2405 */
[----:B------:R-:W-:Y:S01]  /*0b90*/  IMAD R13, R17, R11, R15 ;  /* 0x0000000b110d7224 */ /* 0x000fe200078e020f */
[----:B------:R-:W-:-:S03]  /*0ba0*/  IADD3 R15, P0, PT, RZ, -R14, RZ ;  /* 0x8000000eff0f7210 */ /* 0x000fc60007f1e0ff */
[----:B------:R-:W-:Y:S02]  /*0bb0*/  IMAD R13, R5, R10, R13 ;  /* 0x0000000a050d7224 */ /* 0x000fe400078e020d */
[----:B------:R-:W-:-:S04]  /*0bc0*/  IMAD.HI.U32 R16, R17, R15, RZ ;  /* 0x0000000f11107227 */ /* 0x000fc800078e00ff */
[----:B------:R-:W-:-:S04]  /*0bd0*/  IMAD.X R14, RZ, RZ, ~R13, P0 ;  /* 0x000000ffff0e7224 */ /* 0x000fc800000e0e0d */
[----:B------:R-:W-:-:S04]  /*0be0*/  IMAD.WIDE.U32 R16, P0, R17, R14, R16 ;  /* 0x0000000e11107225 */ /* 0x000fc80007800010 */
[C---:B------:R-:W-:Y:S02]  /*0bf0*/  IMAD R20, R5.reuse, R14, RZ ;  /* 0x0000000e05147224 */ /* 0x040fe400078e02ff */
[----:B------:R-:W-:-:S04]  /*0c00*/  IMAD.HI.U32 R13, P1, R5, R15, R16 ;  /* 0x0000000f050d7227 */ /* 0x000fc80007820010 */
[----:B------:R-:W-:Y:S02]  /*0c10*/  HFMA2 R15, -RZ, RZ, 0, 0 ;  /* 0x00000000ff0f7431 */ /* 0x000fe400000001ff */
[----:B------:R-:W-:Y:S01]  /*0c20*/  IMAD.HI.U32 R14, R5, R14, RZ ;  /* 0x0000000e050e7227 */ /* 0x000fe200078e00ff */
[----:B------:R-:W-:-:S03]  /*0c30*/  IADD3 R13, P2, PT, R20, R13, RZ ;  /* 0x0000000d140d7210 */ /* 0x000fc60007f5e0ff */
[----:B------:R-:W-:Y:S02]  /*0c40*/  IMAD.X R5, R14, 0x1, R5, P0 ;  /* 0x000000010e057824 */ /* 0x000fe400000e0605 */
[----:B------:R-:W-:-:S03]  /*0c50*/  IMAD.HI.U32 R14, R13, R6, RZ ;  /* 0x000000060d0e7227 */ /* 0x000fc600078e00ff */
[----:B------:R-:W-:Y:S01]  /*0c60*/  IADD3.X R5, PT, PT, RZ, RZ, R5, P2, P1 ;  /* 0x000000ffff057210 */ /* 0x000fe200017e2405 */
[----:B------:R-:W-:-:S04]  /*0c70*/  IMAD.WIDE.U32 R14, R13, R7, R14 ;  /* 0x000000070d0e7225 */ /* 0x000fc800078e000e */
[C---:B------:R-:W-:Y:S02]  /*0c80*/  IMAD R16, R5.reuse, R7, RZ ;  /* 0x0000000705107224 */ /* 0x040fe400078e02ff */
[----:B------:R-:W-:-:S04]  /*0c90*/  IMAD.HI.U32 R13, P0, R5, R6, R14 ;  /* 0x00000006050d7227 */ /* 0x000fc8000780000e */
[----:B------:R-:W-:Y:S01]  /*0ca0*/  IMAD.HI.U32 R5, R5, R7, RZ ;  /* 0x0000000705057227 */ /* 0x000fe200078e00ff */
[----:B------:R-:W-:-:S03]  /*0cb0*/  IADD3 R13, P1, PT, R16, R13, RZ ;  /* 0x0000000d100d7210 */ /* 0x000fc60007f3e0ff */
[----:B------:R-:W-:Y:S02]  /*0cc0*/  IMAD.X R5, RZ, RZ, R5, P0 ;  /* 0x000000ffff057224 */ /* 0x000fe400000e0605 */
[----:B------:R-:W-:-:S04]  /*0cd0*/  IMAD.WIDE.U32 R14, R13, R10, RZ ;  /* 0x0000000a0d0e7225 */ /* 0x000fc800078e00ff */
[----:B------:R-:W-:Y:S01]  /*0ce0*/  IMAD.X R5, RZ, RZ, R5, P1 ;  /* 0x000000ffff057224 */ /* 0x000fe200008e0605 */
[----:B------:R-:W-:Y:S01]  /*0cf0*/  IADD3 R17, P1, PT, -R14, R6, RZ ;  /* 0x000000060e117210 */ /* 0x000fe20007f3e1ff */
[----:B------:R-:W-:-:S03]  /*0d00*/  IMAD R13, R13, R11, R15 ;  /* 0x0000000b0d0d7224 */ /* 0x000fc600078e020f */
[-C--:B------:R-:W-:Y:S01]  /*0d10*/  ISETP.GE.U32.AND P0, PT, R17, R10.reuse, PT ;  /* 0x0000000a1100720c */ /* 0x080fe20003f06070 */
[----:B------:R-:W-:-:S04]  /*0d20*/  IMAD R14, R5, R10, R13 ;  /* 0x0000000a050e7224 */ /* 0x000fc800078e020d */
[----:B------:R-:W-:Y:S01]  /*0d30*/  IMAD.X R16, R7, 0x1, ~R14, P1 ;  /* 0x0000000107107824 */ /* 0x000fe200008e0e0e */
[----:B------:R-:W-:-:S04]  /*0d40*/  IADD3 R15, P1, PT, R17, -R10, RZ ;  /* 0x8000000a110f7210 */ /* 0x000fc80007f3e0ff */
[CC--:B------:R-:W-:Y:S02]  /*0d50*/  ISETP.GE.U32.AND.EX P0, PT, R16.reuse, R11.reuse, PT, P0 ;  /* 0x0000000b1000720c */ /* 0x0c0fe40003f06100 */
[----:B------:R-:W-:Y:S02]  /*0d60*/  IADD3.X R14, PT, PT, R16, ~R11, RZ, P1, !PT ;  /* 0x8000000b100e7210 */ /* 0x000fe40000ffe4ff */
[----:B------:R-:W-:Y:S02]  /*0d70*/  SEL R15, R15, R17, P0 ;  /* 0x000000110f0f7207 */ /* 0x000fe40000000000 */
[----:B------:R-:W-:Y:S02]  /*0d80*/  SEL R14, R14, R16, P0 ;  /* 0x000000100e0e7207 */ /* 0x000fe40000000000 */
[CC--:B------:R-:W-:Y:S02]  /*0d90*/  IADD3 R5, P2, PT, R15.reuse, -R10.reuse, RZ ;  /* 0x8000000a0f057210 */ /* 0x0c0fe40007f5e0ff */
[----:B------:R-:W-:-:S02]  /*0da0*/  ISETP.GE.U32.AND P0, PT, R15, R10, PT ;  /* 0x0000000a0f00720c */ /* 0x000fc40003f06070 */
[----:B------:R-:W-:Y:S01]  /*0db0*/  ISETP.NE.U32.AND P1, PT, R10, RZ, PT ;  /* 0x000000ff0a00720c */ /* 0x000fe20003f25070 */
[C---:B------:R-:W-:Y:S01]  /*0dc0*/  IMAD.X R13, R14.reuse, 0x1, ~R11, P2 ;  /* 0x000000010e0d7824 */ /* 0x040fe200010e0e0b */
[----:B------:R-:W-:Y:S02]  /*0dd0*/  ISETP.GE.U32.AND.EX P0, PT, R14, R11, PT, P0 ;  /* 0x0000000b0e00720c */ /* 0x000fe40003f06100 */
[----:B------:R-:W-:Y:S02]  /*0de0*/  ISETP.NE.AND.EX P1, PT, R11, RZ, PT, P1 ;  /* 0x000000ff0b00720c */ /* 0x000fe40003f25310 */
[----:B------:R-:W-:Y:S02]  /*0df0*/  SEL R10, R5, R15, P0 ;  /* 0x0000000f050a7207 */ /* 0x000fe40000000000 */
[----:B------:R-:W-:Y:S01]  /*0e00*/  SEL R5, R13, R14, P0 ;  /* 0x0000000e0d057207 */ /* 0x000fe20000000000 */
[----:B------:R-:W-:Y:S01]  /*0e10*/  IMAD.MOV.U32 R13, RZ, RZ, 0x0 ;  /* 0x00000000ff0d7424 */ /* 0x000fe200078e00ff */
[----:B------:R-:W-:-:S02]  /*0e20*/  SEL R10, R10, 0xffffffff, P1 ;  /* 0xffffffff0a0a7807 */ /* 0x000fc40000800000 */
[----:B------:R-:W-:Y:S01]  /*0e30*/  SEL R5, R5, 0xffffffff, P1 ;  /* 0xffffffff05057807 */ /* 0x000fe20000800000 */
[----:B------:R-:W-:Y:S06]  /*0e40*/  RET.REL.NODEC R12 `(_Z12kernel_step1Pj9cudaGraph) ;  /* 0xfffffff00c6c7950 */ /* 0x000fec0003c3ffff */
.L_x_27:
        /* <DEDUP_REMOVED lines=11> */
.L_x_31:


//--------------------- .text._Z10initializePjm   --------------------------
	.section	.text._Z10initializePjm,"ax",@progbits
	.align	128
.text._Z10initializePjm:
        .type           _Z10initializePjm,@function
        .size           _Z10initializePjm,(.L_x_33 - _Z10initializePjm)
        .other          _Z10initializePjm,@"STO_CUDA_ENTRY STV_DEFAULT"
_Z10initializePjm:
        /* <DEDUP_REMOVED lines=17> */
[----:B-1----:R-:W-:Y:S01]  /*0110*/  STG.E desc[UR6][R2.64], RZ ;  /* 0x000000ff02007986 */ /* 0x002fe2000c101906 */
[----:B------:R-:W-:Y:S05]  /*0120*/  EXIT ;  /* 0x000000000000794d */ /* 0x000fea0003800000 */
.L_x_28:
        /* <DEDUP_REMOVED lines=13> */
.L_x_33:


//--------------------- .nv.shared.reserved.0     --------------------------
	.section	.nv.shared.reserved.0,"aw",@nobits
	.weak		__nv_reservedSMEM_offset_0_alias
	.size		__nv_reservedSMEM_offset_0_alias, 0, 64
	.other		__nv_reservedSMEM_offset_0_alias,@"STO_CUDA_RESERVED_SHARED STV_DEFAULT"
__nv_reservedSMEM_offset_0_alias:
	.zero		0
	.zero		64


//--------------------- .nv.constant0._Z12kernel_step3Pj9cudaGraphS_ --------------------------
	.section	.nv.constant0._Z12kernel_step3Pj9cudaGraphS_,"a",@progbits
	.sectionflags	@""
	.align	4
.nv.constant0._Z12kernel_step3Pj9cudaGraphS_:
	.zero		944


//--------------------- .nv.constant0._Z12kernel_step2Pj9cudaGraph --------------------------
	.section	.nv.constant0._Z12kernel_step2Pj9cudaGraph,"a",@progbits
	.sectionflags	@""
	.align	4
.nv.constant0._Z12kernel_step2Pj9cudaGraph:
	.zero		936


//--------------------- .nv.constant0._Z12kernel_step1Pj9cudaGraph --------------------------
	.section	.nv.constant0._Z12kernel_step1Pj9cudaGraph,"a",@progbits
	.sectionflags	@""
	.align	4
.nv.constant0._Z12kernel_step1Pj9cudaGraph:
	.zero		936


//--------------------- .nv.constant0._Z10initializePjm --------------------------
	.section	.nv.constant0._Z10initializePjm,"a",@progbits
	.sectionflags	@""
	.align	4
.nv.constant0._Z10initializePjm:
	.zero		912


//--------------------- SYMBOLS --------------------------

	.type		.nv.reservedSmem.offset0,@object
	.size		.nv.reservedSmem.offset0,0x4
